//
// Generated by NVIDIA NVVM Compiler
//
// Compiler Build ID: CL-36424714
// Cuda compilation tools, release 13.0, V13.0.88
// Based on NVVM 20.0.0
//

.version 9.0
.target sm_100
.address_size 64

	// .globl	_Z19reset_forces_kernelP8Particlei

.visible .entry _Z19reset_forces_kernelP8Particlei(
	.param .u64 .ptr .align 1 _Z19reset_forces_kernelP8Particlei_param_0,
	.param .u32 _Z19reset_forces_kernelP8Particlei_param_1
)
{
	.reg .pred 	%p<2>;
	.reg .b32 	%r<6>;
	.reg .b64 	%rd<6>;

	ld.param.u64 	%rd1, [_Z19reset_forces_kernelP8Particlei_param_0];
	ld.param.u32 	%r2, [_Z19reset_forces_kernelP8Particlei_param_1];
	mov.u32 	%r3, %ctaid.x;
	mov.u32 	%r4, %ntid.x;
	mov.u32 	%r5, %tid.x;
	mad.lo.s32 	%r1, %r3, %r4, %r5;
	setp.ge.s32 	%p1, %r1, %r2;
	@%p1 bra 	$L__BB0_2;
	cvta.to.global.u64 	%rd2, %rd1;
	mul.wide.s32 	%rd3, %r1, 56;
	add.s64 	%rd4, %rd2, %rd3;
	mov.b64 	%rd5, 0;
	st.global.u64 	[%rd4+40], %rd5;
	st.global.u64 	[%rd4+48], %rd5;
$L__BB0_2:
	ret;

}
	// .globl	_Z21compute_forces_kernelP8Particleid
.visible .entry _Z21compute_forces_kernelP8Particleid(
	.param .u64 .ptr .align 1 _Z21compute_forces_kernelP8Particleid_param_0,
	.param .u32 _Z21compute_forces_kernelP8Particleid_param_1,
	.param .f64 _Z21compute_forces_kernelP8Particleid_param_2
)
{
	.reg .pred 	%p<16>;
	.reg .b32 	%r<32>;
	.reg .b64 	%rd<12>;
	.reg .b64 	%fd<154>;

	ld.param.u64 	%rd6, [_Z21compute_forces_kernelP8Particleid_param_0];
	ld.param.u32 	%r18, [_Z21compute_forces_kernelP8Particleid_param_1];
	ld.param.f64 	%fd26, [_Z21compute_forces_kernelP8Particleid_param_2];
	cvta.to.global.u64 	%rd1, %rd6;
	mov.u32 	%r19, %ctaid.x;
	mov.u32 	%r20, %ntid.x;
	mul.lo.s32 	%r1, %r19, %r20;
	mov.u32 	%r2, %tid.x;
	add.s32 	%r28, %r1, %r2;
	setp.ge.s32 	%p1, %r28, %r18;
	@%p1 bra 	$L__BB1_24;
	mul.f64 	%fd1, %fd26, %fd26;
	mul.wide.s32 	%rd7, %r28, 56;
	add.s64 	%rd2, %rd1, %rd7;
	ld.global.f64 	%fd2, [%rd2+8];
	ld.global.f64 	%fd3, [%rd2+16];
	add.s32 	%r31, %r28, 1;
	setp.ge.s32 	%p2, %r31, %r18;
	@%p2 bra 	$L__BB1_24;
	ld.global.f64 	%fd27, [%rd2];
	mul.f64 	%fd4, %fd27, 0d3DD2589EFFED8ACC;
	not.b32 	%r21, %r1;
	add.s32 	%r22, %r18, %r21;
	sub.s32 	%r5, %r22, %r2;
	sub.s32 	%r23, %r18, %r28;
	add.s32 	%r24, %r23, -2;
	and.b32  	%r6, %r5, 3;
	setp.lt.u32 	%p3, %r24, 3;
	@%p3 bra 	$L__BB1_14;
	and.b32  	%r25, %r5, -4;
	neg.s32 	%r27, %r25;
$L__BB1_4:
	.pragma "nounroll";
	mul.wide.s32 	%rd8, %r31, 56;
	add.s64 	%rd9, %rd1, %rd8;
	add.s64 	%rd3, %rd9, 112;
	ld.global.f64 	%fd28, [%rd9+8];
	ld.global.f64 	%fd29, [%rd9+16];
	sub.f64 	%fd5, %fd28, %fd2;
	sub.f64 	%fd6, %fd29, %fd3;
	mul.f64 	%fd30, %fd6, %fd6;
	fma.rn.f64 	%fd31, %fd5, %fd5, %fd30;
	add.f64 	%fd7, %fd1, %fd31;
	setp.lt.f64 	%p4, %fd7, 0d3DDB7CDFD9D7BDBB;
	@%p4 bra 	$L__BB1_6;
	ld.global.f64 	%fd32, [%rd3+-112];
	sqrt.rn.f64 	%fd33, %fd7;
	mul.f64 	%fd34, %fd7, %fd33;
	rcp.rn.f64 	%fd35, %fd34;
	mul.f64 	%fd36, %fd4, %fd32;
	mul.f64 	%fd37, %fd35, %fd36;
	mul.f64 	%fd38, %fd5, %fd37;
	mul.f64 	%fd39, %fd6, %fd37;
	atom.global.add.f64 	%fd40, [%rd2+40], %fd38;
	atom.global.add.f64 	%fd41, [%rd2+48], %fd39;
	neg.f64 	%fd42, %fd38;
	atom.global.add.f64 	%fd43, [%rd3+-72], %fd42;
	neg.f64 	%fd44, %fd39;
	atom.global.add.f64 	%fd45, [%rd3+-64], %fd44;
$L__BB1_6:
	ld.global.f64 	%fd46, [%rd3+-48];
	ld.global.f64 	%fd47, [%rd3+-40];
	sub.f64 	%fd8, %fd46, %fd2;
	sub.f64 	%fd9, %fd47, %fd3;
	mul.f64 	%fd48, %fd9, %fd9;
	fma.rn.f64 	%fd49, %fd8, %fd8, %fd48;
	add.f64 	%fd10, %fd1, %fd49;
	setp.lt.f64 	%p5, %fd10, 0d3DDB7CDFD9D7BDBB;
	@%p5 bra 	$L__BB1_8;
	ld.global.f64 	%fd50, [%rd3+-56];
	sqrt.rn.f64 	%fd51, %fd10;
	mul.f64 	%fd52, %fd10, %fd51;
	rcp.rn.f64 	%fd53, %fd52;
	mul.f64 	%fd54, %fd4, %fd50;
	mul.f64 	%fd55, %fd53, %fd54;
	mul.f64 	%fd56, %fd8, %fd55;
	mul.f64 	%fd57, %fd9, %fd55;
	atom.global.add.f64 	%fd58, [%rd2+40], %fd56;
	atom.global.add.f64 	%fd59, [%rd2+48], %fd57;
	neg.f64 	%fd60, %fd56;
	atom.global.add.f64 	%fd61, [%rd3+-16], %fd60;
	neg.f64 	%fd62, %fd57;
	atom.global.add.f64 	%fd63, [%rd3+-8], %fd62;
$L__BB1_8:
	ld.global.f64 	%fd64, [%rd3+8];
	ld.global.f64 	%fd65, [%rd3+16];
	sub.f64 	%fd11, %fd64, %fd2;
	sub.f64 	%fd12, %fd65, %fd3;
	mul.f64 	%fd66, %fd12, %fd12;
	fma.rn.f64 	%fd67, %fd11, %fd11, %fd66;
	add.f64 	%fd13, %fd1, %fd67;
	setp.lt.f64 	%p6, %fd13, 0d3DDB7CDFD9D7BDBB;
	@%p6 bra 	$L__BB1_10;
	ld.global.f64 	%fd68, [%rd3];
	sqrt.rn.f64 	%fd69, %fd13;
	mul.f64 	%fd70, %fd13, %fd69;
	rcp.rn.f64 	%fd71, %fd70;
	mul.f64 	%fd72, %fd4, %fd68;
	mul.f64 	%fd73, %fd71, %fd72;
	mul.f64 	%fd74, %fd11, %fd73;
	mul.f64 	%fd75, %fd12, %fd73;
	atom.global.add.f64 	%fd76, [%rd2+40], %fd74;
	atom.global.add.f64 	%fd77, [%rd2+48], %fd75;
	neg.f64 	%fd78, %fd74;
	atom.global.add.f64 	%fd79, [%rd3+40], %fd78;
	neg.f64 	%fd80, %fd75;
	atom.global.add.f64 	%fd81, [%rd3+48], %fd80;
$L__BB1_10:
	ld.global.f64 	%fd82, [%rd3+64];
	ld.global.f64 	%fd83, [%rd3+72];
	sub.f64 	%fd14, %fd82, %fd2;
	sub.f64 	%fd15, %fd83, %fd3;
	mul.f64 	%fd84, %fd15, %fd15;
	fma.rn.f64 	%fd85, %fd14, %fd14, %fd84;
	add.f64 	%fd16, %fd1, %fd85;
	setp.lt.f64 	%p7, %fd16, 0d3DDB7CDFD9D7BDBB;
	@%p7 bra 	$L__BB1_12;
	ld.global.f64 	%fd86, [%rd3+56];
	sqrt.rn.f64 	%fd87, %fd16;
	mul.f64 	%fd88, %fd16, %fd87;
	rcp.rn.f64 	%fd89, %fd88;
	mul.f64 	%fd90, %fd4, %fd86;
	mul.f64 	%fd91, %fd89, %fd90;
	mul.f64 	%fd92, %fd14, %fd91;
	mul.f64 	%fd93, %fd15, %fd91;
	atom.global.add.f64 	%fd94, [%rd2+40], %fd92;
	atom.global.add.f64 	%fd95, [%rd2+48], %fd93;
	neg.f64 	%fd96, %fd92;
	atom.global.add.f64 	%fd97, [%rd3+96], %fd96;
	neg.f64 	%fd98, %fd93;
	atom.global.add.f64 	%fd99, [%rd3+104], %fd98;
$L__BB1_12:
	add.s32 	%r31, %r31, 4;
	add.s32 	%r28, %r28, 4;
	add.s32 	%r27, %r27, 4;
	setp.ne.s32 	%p8, %r27, 0;
	@%p8 bra 	$L__BB1_4;
	add.s32 	%r31, %r28, 1;
$L__BB1_14:
	setp.eq.s32 	%p9, %r6, 0;
	@%p9 bra 	$L__BB1_24;
	setp.eq.s32 	%p10, %r6, 1;
	@%p10 bra 	$L__BB1_21;
	mul.wide.s32 	%rd10, %r31, 56;
	add.s64 	%rd4, %rd1, %rd10;
	ld.global.f64 	%fd100, [%rd4+8];
	ld.global.f64 	%fd101, [%rd4+16];
	sub.f64 	%fd17, %fd100, %fd2;
	sub.f64 	%fd18, %fd101, %fd3;
	mul.f64 	%fd102, %fd18, %fd18;
	fma.rn.f64 	%fd103, %fd17, %fd17, %fd102;
	add.f64 	%fd19, %fd1, %fd103;
	setp.lt.f64 	%p11, %fd19, 0d3DDB7CDFD9D7BDBB;
	@%p11 bra 	$L__BB1_18;
	ld.global.f64 	%fd104, [%rd4];
	sqrt.rn.f64 	%fd105, %fd19;
	mul.f64 	%fd106, %fd19, %fd105;
	rcp.rn.f64 	%fd107, %fd106;
	mul.f64 	%fd108, %fd4, %fd104;
	mul.f64 	%fd109, %fd107, %fd108;
	mul.f64 	%fd110, %fd17, %fd109;
	mul.f64 	%fd111, %fd18, %fd109;
	atom.global.add.f64 	%fd112, [%rd2+40], %fd110;
	atom.global.add.f64 	%fd113, [%rd2+48], %fd111;
	neg.f64 	%fd114, %fd110;
	atom.global.add.f64 	%fd115, [%rd4+40], %fd114;
	neg.f64 	%fd116, %fd111;
	atom.global.add.f64 	%fd117, [%rd4+48], %fd116;
$L__BB1_18:
	ld.global.f64 	%fd118, [%rd4+64];
	ld.global.f64 	%fd119, [%rd4+72];
	sub.f64 	%fd20, %fd118, %fd2;
	sub.f64 	%fd21, %fd119, %fd3;
	mul.f64 	%fd120, %fd21, %fd21;
	fma.rn.f64 	%fd121, %fd20, %fd20, %fd120;
	add.f64 	%fd22, %fd1, %fd121;
	setp.lt.f64 	%p12, %fd22, 0d3DDB7CDFD9D7BDBB;
	@%p12 bra 	$L__BB1_20;
	ld.global.f64 	%fd122, [%rd4+56];
	sqrt.rn.f64 	%fd123, %fd22;
	mul.f64 	%fd124, %fd22, %fd123;
	rcp.rn.f64 	%fd125, %fd124;
	mul.f64 	%fd126, %fd4, %fd122;
	mul.f64 	%fd127, %fd125, %fd126;
	mul.f64 	%fd128, %fd20, %fd127;
	mul.f64 	%fd129, %fd21, %fd127;
	atom.global.add.f64 	%fd130, [%rd2+40], %fd128;
	atom.global.add.f64 	%fd131, [%rd2+48], %fd129;
	neg.f64 	%fd132, %fd128;
	atom.global.add.f64 	%fd133, [%rd4+96], %fd132;
	neg.f64 	%fd134, %fd129;
	atom.global.add.f64 	%fd135, [%rd4+104], %fd134;
$L__BB1_20:
	add.s32 	%r31, %r31, 2;
$L__BB1_21:
	and.b32  	%r26, %r5, 1;
	setp.eq.b32 	%p13, %r26, 1;
	not.pred 	%p14, %p13;
	@%p14 bra 	$L__BB1_24;
	mul.wide.s32 	%rd11, %r31, 56;
	add.s64 	%rd5, %rd1, %rd11;
	ld.global.f64 	%fd136, [%rd5+8];
	ld.global.f64 	%fd137, [%rd5+16];
	sub.f64 	%fd23, %fd136, %fd2;
	sub.f64 	%fd24, %fd137, %fd3;
	mul.f64 	%fd138, %fd24, %fd24;
	fma.rn.f64 	%fd139, %fd23, %fd23, %fd138;
	add.f64 	%fd25, %fd1, %fd139;
	setp.lt.f64 	%p15, %fd25, 0d3DDB7CDFD9D7BDBB;
	@%p15 bra 	$L__BB1_24;
	ld.global.f64 	%fd140, [%rd5];
	sqrt.rn.f64 	%fd141, %fd25;
	mul.f64 	%fd142, %fd25, %fd141;
	rcp.rn.f64 	%fd143, %fd142;
	mul.f64 	%fd144, %fd4, %fd140;
	mul.f64 	%fd145, %fd143, %fd144;
	mul.f64 	%fd146, %fd23, %fd145;
	mul.f64 	%fd147, %fd24, %fd145;
	atom.global.add.f64 	%fd148, [%rd2+40], %fd146;
	atom.global.add.f64 	%fd149, [%rd2+48], %fd147;
	neg.f64 	%fd150, %fd146;
	atom.global.add.f64 	%fd151, [%rd5+40], %fd150;
	neg.f64 	%fd152, %fd147;
	atom.global.add.f64 	%fd153, [%rd5+48], %fd152;
$L__BB1_24:
	ret;

}
	// .globl	_Z17euler_step_kernelP8Particleid
.visible .entry _Z17euler_step_kernelP8Particleid(
	.param .u64 .ptr .align 1 _Z17euler_step_kernelP8Particleid_param_0,
	.param .u32 _Z17euler_step_kernelP8Particleid_param_1,
	.param .f64 _Z17euler_step_kernelP8Particleid_param_2
)
{
	.reg .pred 	%p<2>;
	.reg .b32 	%r<6>;
	.reg .b64 	%rd<5>;
	.reg .b64 	%fd<15>;

	ld.param.u64 	%rd1, [_Z17euler_step_kernelP8Particleid_param_0];
	ld.param.u32 	%r2, [_Z17euler_step_kernelP8Particleid_param_1];
	ld.param.f64 	%fd1, [_Z17euler_step_kernelP8Particleid_param_2];
	mov.u32 	%r3, %ctaid.x;
	mov.u32 	%r4, %ntid.x;
	mov.u32 	%r5, %tid.x;
	mad.lo.s32 	%r1, %r3, %r4, %r5;
	setp.ge.s32 	%p1, %r1, %r2;
	@%p1 bra 	$L__BB2_2;
	cvta.to.global.u64 	%rd2, %rd1;
	mul.wide.s32 	%rd3, %r1, 56;
	add.s64 	%rd4, %rd2, %rd3;
	ld.global.f64 	%fd2, [%rd4+40];
	ld.global.f64 	%fd3, [%rd4];
	div.rn.f64 	%fd4, %fd2, %fd3;
	ld.global.f64 	%fd5, [%rd4+48];
	div.rn.f64 	%fd6, %fd5, %fd3;
	ld.global.f64 	%fd7, [%rd4+24];
	fma.rn.f64 	%fd8, %fd1, %fd4, %fd7;
	st.global.f64 	[%rd4+24], %fd8;
	ld.global.f64 	%fd9, [%rd4+32];
	fma.rn.f64 	%fd10, %fd1, %fd6, %fd9;
	st.global.f64 	[%rd4+32], %fd10;
	ld.global.f64 	%fd11, [%rd4+8];
	fma.rn.f64 	%fd12, %fd1, %fd8, %fd11;
	st.global.f64 	[%rd4+8], %fd12;
	ld.global.f64 	%fd13, [%rd4+16];
	fma.rn.f64 	%fd14, %fd1, %fd10, %fd13;
	st.global.f64 	[%rd4+16], %fd14;
$L__BB2_2:
	ret;

}


// ===== COMPILED SASS (sm_100) =====

	.target	sm_100

	.elftype	@"ET_EXEC"


//--------------------- .note.nv.tkinfo           --------------------------
	.section	.note.nv.tkinfo,"",@"SHT_NOTE"
	.sectionflags	@"SHF_NOTE_NV_TKINFO"
	.tkinfo
        /*0018*/ 	.word	0x00000002
        /*0030*/ 	.string	""
        /*0030*/ 	.string	"ptxas"
        /*0030*/ 	.string	"Cuda compilation tools, release 13.0, V13.0.88"
        /*0030*/ 	.string	"Build cuda_13.0.r13.0/compiler.36424714_0"
        /*0030*/ 	.string	"-arch sm_100 -m 64 "



//--------------------- .note.nv.cuinfo           --------------------------
	.section	.note.nv.cuinfo,"",@"SHT_NOTE"
	.sectionflags	@"SHF_NOTE_NV_CUINFO"
        /*0018*/ 	.short	0x0002
        /*001a*/ 	.short	0x0064
        /*001c*/ 	.short	0x0082
	.zero		2


//--------------------- .nv.info                  --------------------------
	.section	.nv.info,"",@"SHT_CUDA_INFO"
	.align	4


	//----- nvinfo : EIATTR_REGCOUNT
	.align		4
        /*0000*/ 	.byte	0x04, 0x2f
        /*0002*/ 	.short	(.L_1 - .L_0)
	.align		4
.L_0:
        /*0004*/ 	.word	index@(_Z19reset_forces_kernelP8Particlei)
        /*0008*/ 	.word	0x00000008


	//----- nvinfo : EIATTR_FRAME_SIZE
	.align		4
.L_1:
        /*000c*/ 	.byte	0x04, 0x11
        /*000e*/ 	.short	(.L_3 - .L_2)
	.align		4
.L_2:
        /*0010*/ 	.word	index@(_Z19reset_forces_kernelP8Particlei)
        /*0014*/ 	.word	0x00000000


	//----- nvinfo : EIATTR_REGCOUNT
	.align		4
.L_3:
        /*0018*/ 	.byte	0x04, 0x2f
        /*001a*/ 	.short	(.L_5 - .L_4)
	.align		4
.L_4:
        /*001c*/ 	.word	index@(_Z21compute_forces_kernelP8Particleid)
        /*0020*/ 	.word	0x00000028


	//----- nvinfo : EIATTR_FRAME_SIZE
	.align		4
.L_5:
        /*0024*/ 	.byte	0x04, 0x11
        /*0026*/ 	.short	(.L_7 - .L_6)
	.align		4
.L_6:
        /*0028*/ 	.word	index@($__internal_2_$__cuda_sm20_dsqrt_rn_f64_mediumpath_v1)
        /*002c*/ 	.word	0x00000000


	//----- nvinfo : EIATTR_FRAME_SIZE
	.align		4
.L_7:
        /*0030*/ 	.byte	0x04, 0x11
        /*0032*/ 	.short	(.L_9 - .L_8)
	.align		4
.L_8:
        /*0034*/ 	.word	index@($__internal_1_$__cuda_sm20_dblrcp_rn_slowpath_v3)
        /*0038*/ 	.word	0x00000000


	//----- nvinfo : EIATTR_FRAME_SIZE
	.align		4
.L_9:
        /*003c*/ 	.byte	0x04, 0x11
        /*003e*/ 	.short	(.L_11 - .L_10)
	.align		4
.L_10:
        /*0040*/ 	.word	index@(_Z21compute_forces_kernelP8Particleid)
        /*0044*/ 	.word	0x00000000


	//----- nvinfo : EIATTR_REGCOUNT
	.align		4
.L_11:
        /*0048*/ 	.byte	0x04, 0x2f
        /*004a*/ 	.short	(.L_13 - .L_12)
	.align		4
.L_12:
        /*004c*/ 	.word	index@(_Z17euler_step_kernelP8Particleid)
        /*0050*/ 	.word	0x0000001e


	//----- nvinfo : EIATTR_FRAME_SIZE
	.align		4
.L_13:
        /*0054*/ 	.byte	0x04, 0x11
        /*0056*/ 	.short	(.L_15 - .L_14)
	.align		4
.L_14:
        /*0058*/ 	.word	index@($__internal_0_$__cuda_sm20_div_rn_f64_full)
        /*005c*/ 	.word	0x00000000


	//----- nvinfo : EIATTR_FRAME_SIZE
	.align		4
.L_15:
        /*0060*/ 	.byte	0x04, 0x11
        /*0062*/ 	.short	(.L_17 - .L_16)
	.align		4
.L_16:
        /*0064*/ 	.word	index@(_Z17euler_step_kernelP8Particleid)
        /*0068*/ 	.word	0x00000000


	//----- nvinfo : EIATTR_MIN_STACK_SIZE
	.align		4
.L_17:
        /*006c*/ 	.byte	0x04, 0x12
        /*006e*/ 	.short	(.L_19 - .L_18)
	.align		4
.L_18:
        /*0070*/ 	.word	index@(_Z17euler_step_kernelP8Particleid)
        /*0074*/ 	.word	0x00000000


	//----- nvinfo : EIATTR_MIN_STACK_SIZE
	.align		4
.L_19:
        /*0078*/ 	.byte	0x04, 0x12
        /*007a*/ 	.short	(.L_21 - .L_20)
	.align		4
.L_20:
        /*007c*/ 	.word	index@(_Z21compute_forces_kernelP8Particleid)
        /*0080*/ 	.word	0x00000000


	//----- nvinfo : EIATTR_MIN_STACK_SIZE
	.align		4
.L_21:
        /*0084*/ 	.byte	0x04, 0x12
        /*0086*/ 	.short	(.L_23 - .L_22)
	.align		4
.L_22:
        /*0088*/ 	.word	index@(_Z19reset_forces_kernelP8Particlei)
        /*008c*/ 	.word	0x00000000
.L_23:


//--------------------- .nv.compat                --------------------------
	.section	.nv.compat,"",@"SHT_CUDA_COMPAT_INFO"
	.align	4
        /*0000*/ 	.byte	0x02, 0x09, 0x00, 0x00, 0x02, 0x02, 0x01, 0x00, 0x02, 0x05, 0x05, 0x00, 0x03, 0x07, 0x01, 0x01
        /*0010*/ 	.byte	0x02, 0x03, 0x00, 0x00, 0x02, 0x06, 0x01, 0x00, 0x04, 0x0b, 0x08, 0x00, 0x01, 0x00, 0x00, 0x00
        /*0020*/ 	.byte	0x00, 0x00, 0x00, 0x00


//--------------------- .nv.info._Z17euler_step_kernelP8Particleid --------------------------
	.section	.nv.info._Z17euler_step_kernelP8Particleid,"",@"SHT_CUDA_INFO"
	.sectionflags	@""
	.align	4


	//----- nvinfo : EIATTR_CUDA_API_VERSION
	.align		4
        /*0000*/ 	.byte	0x04, 0x37
        /*0002*/ 	.short	(.L_25 - .L_24)
.L_24:
        /*0004*/ 	.word	0x00000082


	//----- nvinfo : EIATTR_KPARAM_INFO
	.align		4
.L_25:
        /*0008*/ 	.byte	0x04, 0x17
        /*000a*/ 	.short	(.L_27 - .L_26)
.L_26:
        /*000c*/ 	.word	0x00000000
        /*0010*/ 	.short	0x0002
        /*0012*/ 	.short	0x0010
        /*0014*/ 	.byte	0x00, 0xf0, 0x21, 0x00


	//----- nvinfo : EIATTR_KPARAM_INFO
	.align		4
.L_27:
        /*0018*/ 	.byte	0x04, 0x17
        /*001a*/ 	.short	(.L_29 - .L_28)
.L_28:
        /*001c*/ 	.word	0x00000000
        /*0020*/ 	.short	0x0001
        /*0022*/ 	.short	0x0008
        /*0024*/ 	.byte	0x00, 0xf0, 0x11, 0x00


	//----- nvinfo : EIATTR_KPARAM_INFO
	.align		4
.L_29:
        /*0028*/ 	.byte	0x04, 0x17
        /*002a*/ 	.short	(.L_31 - .L_30)
.L_30:
        /*002c*/ 	.word	0x00000000
        /*0030*/ 	.short	0x0000
        /*0032*/ 	.short	0x0000
        /*0034*/ 	.byte	0x00, 0xf5, 0x21, 0x00


	//----- nvinfo : EIATTR_SPARSE_MMA_MASK
	.align		4
.L_31:
        /*0038*/ 	.byte	0x03, 0x50
        /*003a*/ 	.short	0x0000


	//----- nvinfo : EIATTR_MAXREG_COUNT
	.align		4
        /*003c*/ 	.byte	0x03, 0x1b
        /*003e*/ 	.short	0x00ff


	//----- nvinfo : EIATTR_MERCURY_ISA_VERSION
	.align		4
        /*0040*/ 	.byte	0x03, 0x5f
        /*0042*/ 	.short	0x0101


	//----- nvinfo : EIATTR_VRC_CTA_INIT_COUNT
	.align		4
        /*0044*/ 	.byte	0x02, 0x4a
	.zero		1
	.zero		1


	//----- nvinfo : EIATTR_EXIT_INSTR_OFFSETS
	.align		4
        /*0048*/ 	.byte	0x04, 0x1c
        /*004a*/ 	.short	(.L_33 - .L_32)


	//   ....[0]....
.L_32:
        /*004c*/ 	.word	0x00000070


	//   ....[1]....
        /*0050*/ 	.word	0x000004b0


	//----- nvinfo : EIATTR_CRS_STACK_SIZE
	.align		4
.L_33:
        /*0054*/ 	.byte	0x04, 0x1e
        /*0056*/ 	.short	(.L_35 - .L_34)
.L_34:
        /*0058*/ 	.word	0x00000000


	//----- nvinfo : EIATTR_CBANK_PARAM_SIZE
	.align		4
.L_35:
        /*005c*/ 	.byte	0x03, 0x19
        /*005e*/ 	.short	0x0018


	//----- nvinfo : EIATTR_PARAM_CBANK
	.align		4
        /*0060*/ 	.byte	0x04, 0x0a
        /*0062*/ 	.short	(.L_37 - .L_36)
	.align		4
.L_36:
        /*0064*/ 	.word	index@(.nv.constant0._Z17euler_step_kernelP8Particleid)
        /*0068*/ 	.short	0x0380
        /*006a*/ 	.short	0x0018


	//----- nvinfo : EIATTR_SW_WAR
	.align		4
.L_37:
        /*006c*/ 	.byte	0x04, 0x36
        /*006e*/ 	.short	(.L_39 - .L_38)
.L_38:
        /*0070*/ 	.word	0x00000008
.L_39:


//--------------------- .nv.info._Z21compute_forces_kernelP8Particleid --------------------------
	.section	.nv.info._Z21compute_forces_kernelP8Particleid,"",@"SHT_CUDA_INFO"
	.sectionflags	@""
	.align	4


	//----- nvinfo : EIATTR_CUDA_API_VERSION
	.align		4
        /*0000*/ 	.byte	0x04, 0x37
        /*0002*/ 	.short	(.L_41 - .L_40)
.L_40:
        /*0004*/ 	.word	0x00000082


	//----- nvinfo : EIATTR_KPARAM_INFO
	.align		4
.L_41:
        /*0008*/ 	.byte	0x04, 0x17
        /*000a*/ 	.short	(.L_43 - .L_42)
.L_42:
        /*000c*/ 	.word	0x00000000
        /*0010*/ 	.short	0x0002
        /*0012*/ 	.short	0x0010
        /*0014*/ 	.byte	0x00, 0xf0, 0x21, 0x00


	//----- nvinfo : EIATTR_KPARAM_INFO
	.align		4
.L_43:
        /*0018*/ 	.byte	0x04, 0x17
        /*001a*/ 	.short	(.L_45 - .L_44)
.L_44:
        /*001c*/ 	.word	0x00000000
        /*0020*/ 	.short	0x0001
        /*0022*/ 	.short	0x0008
        /*0024*/ 	.byte	0x00, 0xf0, 0x11, 0x00


	//----- nvinfo : EIATTR_KPARAM_INFO
	.align		4
.L_45:
        /*0028*/ 	.byte	0x04, 0x17
        /*002a*/ 	.short	(.L_47 - .L_46)
.L_46:
        /*002c*/ 	.word	0x00000000
        /*0030*/ 	.short	0x0000
        /*0032*/ 	.short	0x0000
        /*0034*/ 	.byte	0x00, 0xf5, 0x21, 0x00


	//----- nvinfo : EIATTR_SPARSE_MMA_MASK
	.align		4
.L_47:
        /*0038*/ 	.byte	0x03, 0x50
        /*003a*/ 	.short	0x0000


	//----- nvinfo : EIATTR_MAXREG_COUNT
	.align		4
        /*003c*/ 	.byte	0x03, 0x1b
        /*003e*/ 	.short	0x00ff


	//----- nvinfo : EIATTR_MERCURY_ISA_VERSION
	.align		4
        /*0040*/ 	.byte	0x03, 0x5f
        /*0042*/ 	.short	0x0101


	//----- nvinfo : EIATTR_VRC_CTA_INIT_COUNT
	.align		4
        /*0044*/ 	.byte	0x02, 0x4a
	.zero		1
	.zero		1


	//----- nvinfo : EIATTR_EXIT_INSTR_OFFSETS
	.align		4
        /*0048*/ 	.byte	0x04, 0x1c
        /*004a*/ 	.short	(.L_49 - .L_48)


	//   ....[0]....
.L_48:
        /*004c*/ 	.word	0x00000080


	//   ....[1]....
        /*0050*/ 	.word	0x000000b0


	//   ....[2]....
        /*0054*/ 	.word	0x000013b0


	//   ....[3]....
        /*0058*/ 	.word	0x00001cd0


	//   ....[4]....
        /*005c*/ 	.word	0x00001db0


	//   ....[5]....
        /*0060*/ 	.word	0x00002180


	//----- nvinfo : EIATTR_CRS_STACK_SIZE
	.align		4
.L_49:
        /*0064*/ 	.byte	0x04, 0x1e
        /*0066*/ 	.short	(.L_51 - .L_50)
.L_50:
        /*0068*/ 	.word	0x00000000


	//----- nvinfo : EIATTR_CBANK_PARAM_SIZE
	.align		4
.L_51:
        /*006c*/ 	.byte	0x03, 0x19
        /*006e*/ 	.short	0x0018


	//----- nvinfo : EIATTR_PARAM_CBANK
	.align		4
        /*0070*/ 	.byte	0x04, 0x0a
        /*0072*/ 	.short	(.L_53 - .L_52)
	.align		4
.L_52:
        /*0074*/ 	.word	index@(.nv.constant0._Z21compute_forces_kernelP8Particleid)
        /*0078*/ 	.short	0x0380
        /*007a*/ 	.short	0x0018


	//----- nvinfo : EIATTR_SW_WAR
	.align		4
.L_53:
        /*007c*/ 	.byte	0x04, 0x36
        /*007e*/ 	.short	(.L_55 - .L_54)
.L_54:
        /*0080*/ 	.word	0x00000008
.L_55:


//--------------------- .nv.info._Z19reset_forces_kernelP8Particlei --------------------------
	.section	.nv.info._Z19reset_forces_kernelP8Particlei,"",@"SHT_CUDA_INFO"
	.sectionflags	@""
	.align	4


	//----- nvinfo : EIATTR_CUDA_API_VERSION
	.align		4
        /*0000*/ 	.byte	0x04, 0x37
        /*0002*/ 	.short	(.L_57 - .L_56)
.L_56:
        /*0004*/ 	.word	0x00000082


	//----- nvinfo : EIATTR_KPARAM_INFO
	.align		4
.L_57:
        /*0008*/ 	.byte	0x04, 0x17
        /*000a*/ 	.short	(.L_59 - .L_58)
.L_58:
        /*000c*/ 	.word	0x00000000
        /*0010*/ 	.short	0x0001
        /*0012*/ 	.short	0x0008
        /*0014*/ 	.byte	0x00, 0xf0, 0x11, 0x00


	//----- nvinfo : EIATTR_KPARAM_INFO
	.align		4
.L_59:
        /*0018*/ 	.byte	0x04, 0x17
        /*001a*/ 	.short	(.L_61 - .L_60)
.L_60:
        /*001c*/ 	.word	0x00000000
        /*0020*/ 	.short	0x0000
        /*0022*/ 	.short	0x0000
        /*0024*/ 	.byte	0x00, 0xf5, 0x21, 0x00


	//----- nvinfo : EIATTR_SPARSE_MMA_MASK
	.align		4
.L_61:
        /*0028*/ 	.byte	0x03, 0x50
        /*002a*/ 	.short	0x0000


	//----- nvinfo : EIATTR_MAXREG_COUNT
	.align		4
        /*002c*/ 	.byte	0x03, 0x1b
        /*002e*/ 	.short	0x00ff


	//----- nvinfo : EIATTR_MERCURY_ISA_VERSION
	.align		4
        /*0030*/ 	.byte	0x03, 0x5f
        /*0032*/ 	.short	0x0101


	//----- nvinfo : EIATTR_VRC_CTA_INIT_COUNT
	.align		4
        /*0034*/ 	.byte	0x02, 0x4a
	.zero		1
	.zero		1


	//----- nvinfo : EIATTR_EXIT_INSTR_OFFSETS
	.align		4
        /*0038*/ 	.byte	0x04, 0x1c
        /*003a*/ 	.short	(.L_63 - .L_62)


	//   ....[0]....
.L_62:
        /*003c*/ 	.word	0x00000070


	//   ....[1]....
        /*0040*/ 	.word	0x000000d0


	//----- nvinfo : EIATTR_CBANK_PARAM_SIZE
	.align		4
.L_63:
        /*0044*/ 	.byte	0x03, 0x19
        /*0046*/ 	.short	0x000c


	//----- nvinfo : EIATTR_PARAM_CBANK
	.align		4
        /*0048*/ 	.byte	0x04, 0x0a
        /*004a*/ 	.short	(.L_65 - .L_64)
	.align		4
.L_64:
        /*004c*/ 	.word	index@(.nv.constant0._Z19reset_forces_kernelP8Particlei)
        /*0050*/ 	.short	0x0380
        /*0052*/ 	.short	0x000c


	//----- nvinfo : EIATTR_SW_WAR
	.align		4
.L_65:
        /*0054*/ 	.byte	0x04, 0x36
        /*0056*/ 	.short	(.L_67 - .L_66)
.L_66:
        /*0058*/ 	.word	0x00000008
.L_67:


//--------------------- .nv.callgraph             --------------------------
	.section	.nv.callgraph,"",@"SHT_CUDA_CALLGRAPH"
	.align	4
	.sectionentsize	8
	.align		4
        /*0000*/ 	.word	0x00000000
	.align		4
        /*0004*/ 	.word	0xffffffff
	.align		4
        /*0008*/ 	.word	0x00000000
	.align		4
        /*000c*/ 	.word	0xfffffffe
	.align		4
        /*0010*/ 	.word	0x00000000
	.align		4
        /*0014*/ 	.word	0xfffffffd
	.align		4
        /*0018*/ 	.word	0x00000000
	.align		4
        /*001c*/ 	.word	0xfffffffc


//--------------------- .text._Z17euler_step_kernelP8Particleid --------------------------
	.section	.text._Z17euler_step_kernelP8Particleid,"ax",@progbits
	.align	128
        .global         _Z17euler_step_kernelP8Particleid
        .type           _Z17euler_step_kernelP8Particleid,@function
        .size           _Z17euler_step_kernelP8Particleid,(.L_x_66 - _Z17euler_step_kernelP8Particleid)
        .other          _Z17euler_step_kernelP8Particleid,@"STO_CUDA_ENTRY STV_DEFAULT"
_Z17euler_step_kernelP8Particleid:
.text._Z17euler_step_kernelP8Particleid:
[----:B------:R-:W-:Y:S01]  /*0000*/  LDC R1, c[0x0][0x37c] ;  /* 0x0000df00ff017b82 */ /* 0x000fe20000000800 */
[----:B------:R-:W0:Y:S07]  /*0010*/  S2R R0, SR_TID.X ;  /* 0x0000000000007919 */ /* 0x000e2e0000002100 */
[----:B------:R-:W0:Y:S01]  /*0020*/  S2UR UR4, SR_CTAID.X ;  /* 0x00000000000479c3 */ /* 0x000e220000002500 */
[----:B------:R-:W1:Y:S07]  /*0030*/  LDCU UR5, c[0x0][0x388] ;  /* 0x00007100ff0577ac */ /* 0x000e6e0008000800 */
[----:B------:R-:W0:Y:S02]  /*0040*/  LDC R3, c[0x0][0x360] ;  /* 0x0000d800ff037b82 */ /* 0x000e240000000800 */
[----:B0-----:R-:W-:-:S05]  /*0050*/  IMAD R3, R3, UR4, R0 ;  /* 0x0000000403037c24 */ /* 0x001fca000f8e0200 */
[----:B-1----:R-:W-:-:S13]  /*0060*/  ISETP.GE.AND P0, PT, R3, UR5, PT ;  /* 0x0000000503007c0c */ /* 0x002fda000bf06270 */
[----:B------:R-:W-:Y:S05]  /*0070*/  @P0 EXIT ;  /* 0x000000000000094d */ /* 0x000fea0003800000 */
[----:B------:R-:W0:Y:S01]  /*0080*/  LDC.64 R8, c[0x0][0x380] ;  /* 0x0000e000ff087b82 */ /* 0x000e220000000a00 */
[----:B------:R-:W1:Y:S01]  /*0090*/  LDCU.64 UR4, c[0x0][0x358] ;  /* 0x00006b00ff0477ac */ /* 0x000e620008000a00 */
[----:B0-----:R-:W-:-:S05]  /*00a0*/  IMAD.WIDE R8, R3, 0x38, R8 ;  /* 0x0000003803087825 */ /* 0x001fca00078e0208 */
[----:B-1----:R-:W2:Y:S04]  /*00b0*/  LDG.E.64 R6, desc[UR4][R8.64] ;  /* 0x0000000408067981 */ /* 0x002ea8000c1e1b00 */
[----:B------:R-:W3:Y:S01]  /*00c0*/  LDG.E.64 R4, desc[UR4][R8.64+0x28] ;  /* 0x0000280408047981 */ /* 0x000ee2000c1e1b00 */
[----:B------:R-:W-:Y:S01]  /*00d0*/  IMAD.MOV.U32 R2, RZ, RZ, 0x1 ;  /* 0x00000001ff027424 */ /* 0x000fe200078e00ff */
[----:B------:R-:W-:Y:S01]  /*00e0*/  BSSY.RECONVERGENT B0, `(.L_x_0) ;  /* 0x0000016000007945 */ /* 0x000fe20003800200 */
[----:B--2---:R-:W0:Y:S01]  /*00f0*/  MUFU.RCP64H R3, R7 ;  /* 0x0000000700037308 */ /* 0x004e220000001800 */
[----:B---3--:R-:W-:-:S03]  /*0100*/  FSETP.GEU.AND P1, PT, |R5|, 6.5827683646048100446e-37, PT ;  /* 0x036000000500780b */ /* 0x008fc60003f2e200 */
[----:B0-----:R-:W-:-:S08]  /*0110*/  DFMA R10, -R6, R2, 1 ;  /* 0x3ff00000060a742b */ /* 0x001fd00000000102 */
[----:B------:R-:W-:-:S08]  /*0120*/  DFMA R10, R10, R10, R10 ;  /* 0x0000000a0a0a722b */ /* 0x000fd0000000000a */
[----:B------:R-:W-:-:S08]  /*0130*/  DFMA R10, R2, R10, R2 ;  /* 0x0000000a020a722b */ /* 0x000fd00000000002 */
[----:B------:R-:W-:-:S08]  /*0140*/  DFMA R2, -R6, R10, 1 ;  /* 0x3ff000000602742b */ /* 0x000fd0000000010a */
[----:B------:R-:W-:-:S08]  /*0150*/  DFMA R2, R10, R2, R10 ;  /* 0x000000020a02722b */ /* 0x000fd0000000000a */
[----:B------:R-:W-:-:S08]  /*0160*/  DMUL R10, R4, R2 ;  /* 0x00000002040a7228 */ /* 0x000fd00000000000 */
[----:B------:R-:W-:-:S08]  /*0170*/  DFMA R12, -R6, R10, R4 ;  /* 0x0000000a060c722b */ /* 0x000fd00000000104 */
[----:B------:R-:W-:-:S10]  /*0180*/  DFMA R2, R2, R12, R10 ;  /* 0x0000000c0202722b */ /* 0x000fd4000000000a */
[----:B------:R-:W-:-:S05]  /*0190*/  FFMA R0, RZ, R7, R3 ;  /* 0x00000007ff007223 */ /* 0x000fca0000000003 */
[----:B------:R-:W-:-:S13]  /*01a0*/  FSETP.GT.AND P0, PT, |R0|, 1.469367938527859385e-39, PT ;  /* 0x001000000000780b */ /* 0x000fda0003f04200 */
[----:B------:R-:W-:Y:S05]  /*01b0*/  @P0 BRA P1, `(.L_x_1) ;  /* 0x0000000000200947 */ /* 0x000fea0000800000 */
[----:B------:R-:W-:Y:S01]  /*01c0*/  IMAD.MOV.U32 R12, RZ, RZ, R4 ;  /* 0x000000ffff0c7224 */ /* 0x000fe200078e0004 */
[----:B------:R-:W-:Y:S01]  /*01d0*/  MOV R0, 0x220 ;  /* 0x0000022000007802 */ /* 0x000fe20000000f00 */
[----:B------:R-:W-:Y:S02]  /*01e0*/  IMAD.MOV.U32 R13, RZ, RZ, R5 ;  /* 0x000000ffff0d7224 */ /* 0x000fe400078e0005 */
[----:B------:R-:W-:Y:S02]  /*01f0*/  IMAD.MOV.U32 R10, RZ, RZ, R6 ;  /* 0x000000ffff0a7224 */ /* 0x000fe400078e0006 */
[----:B------:R-:W-:-:S07]  /*0200*/  IMAD.MOV.U32 R11, RZ, RZ, R7 ;  /* 0x000000ffff0b7224 */ /* 0x000fce00078e0007 */
[----:B------:R-:W-:Y:S05]  /*0210*/  CALL.REL.NOINC `($__internal_0_$__cuda_sm20_div_rn_f64_full) ;  /* 0x0000000000a87944 */ /* 0x000fea0003c00000 */
[----:B------:R-:W-:Y:S02]  /*0220*/  IMAD.MOV.U32 R2, RZ, RZ, R18 ;  /* 0x000000ffff027224 */ /* 0x000fe400078e0012 */
[----:B------:R-:W-:-:S07]  /*0230*/  IMAD.MOV.U32 R3, RZ, RZ, R19 ;  /* 0x000000ffff037224 */ /* 0x000fce00078e0013 */
.L_x_1:
[----:B------:R-:W-:Y:S05]  /*0240*/  BSYNC.RECONVERGENT B0 ;  /* 0x0000000000007941 */ /* 0x000fea0003800200 */
.L_x_0:
[----:B------:R-:W2:Y:S01]  /*0250*/  LDG.E.64 R10, desc[UR4][R8.64+0x30] ;  /* 0x00003004080a7981 */ /* 0x000ea2000c1e1b00 */
[----:B------:R-:W0:Y:S01]  /*0260*/  MUFU.RCP64H R5, R7 ;  /* 0x0000000700057308 */ /* 0x000e220000001800 */
[----:B------:R-:W-:Y:S01]  /*0270*/  IMAD.MOV.U32 R4, RZ, RZ, 0x1 ;  /* 0x00000001ff047424 */ /* 0x000fe200078e00ff */
[----:B------:R-:W-:Y:S05]  /*0280*/  BSSY.RECONVERGENT B0, `(.L_x_2) ;  /* 0x0000015000007945 */ /* 0x000fea0003800200 */
[----:B0-----:R-:W-:-:S08]  /*0290*/  DFMA R12, -R6, R4, 1 ;  /* 0x3ff00000060c742b */ /* 0x001fd00000000104 */
[----:B------:R-:W-:-:S08]  /*02a0*/  DFMA R12, R12, R12, R12 ;  /* 0x0000000c0c0c722b */ /* 0x000fd0000000000c */
[----:B------:R-:W-:-:S08]  /*02b0*/  DFMA R12, R4, R12, R4 ;  /* 0x0000000c040c722b */ /* 0x000fd00000000004 */
[----:B------:R-:W-:-:S08]  /*02c0*/  DFMA R4, -R6, R12, 1 ;  /* 0x3ff000000604742b */ /* 0x000fd0000000010c */
[----:B------:R-:W-:-:S08]  /*02d0*/  DFMA R14, R12, R4, R12 ;  /* 0x000000040c0e722b */ /* 0x000fd0000000000c */
[----:B--2---:R-:W-:Y:S01]  /*02e0*/  DMUL R4, R14, R10 ;  /* 0x0000000a0e047228 */ /* 0x004fe20000000000 */
[----:B------:R-:W-:-:S07]  /*02f0*/  FSETP.GEU.AND P1, PT, |R11|, 6.5827683646048100446e-37, PT ;  /* 0x036000000b00780b */ /* 0x000fce0003f2e200 */
        /* <DEDUP_REMOVED lines=13> */
.L_x_3:
[----:B------:R-:W-:Y:S05]  /*03d0*/  BSYNC.RECONVERGENT B0 ;  /* 0x0000000000007941 */ /* 0x000fea0003800200 */
.L_x_2:
[----:B------:R-:W2:Y:S01]  /*03e0*/  LDG.E.64 R6, desc[UR4][R8.64+0x18] ;  /* 0x0000180408067981 */ /* 0x000ea2000c1e1b00 */
[----:B------:R-:W2:Y:S03]  /*03f0*/  LDCU.64 UR6, c[0x0][0x390] ;  /* 0x00007200ff0677ac */ /* 0x000ea60008000a00 */
[----:B------:R-:W3:Y:S04]  /*0400*/  LDG.E.64 R10, desc[UR4][R8.64+0x20] ;  /* 0x00002004080a7981 */ /* 0x000ee8000c1e1b00 */
[----:B------:R-:W4:Y:S04]  /*0410*/  LDG.E.64 R12, desc[UR4][R8.64+0x8] ;  /* 0x00000804080c7981 */ /* 0x000f28000c1e1b00 */
[----:B------:R-:W5:Y:S01]  /*0420*/  LDG.E.64 R14, desc[UR4][R8.64+0x10] ;  /* 0x00001004080e7981 */ /* 0x000f62000c1e1b00 */
[----:B--2---:R-:W-:-:S02]  /*0430*/  DFMA R6, R2, UR6, R6 ;  /* 0x0000000602067c2b */ /* 0x004fc40008000006 */
[----:B---3--:R-:W-:-:S05]  /*0440*/  DFMA R10, R4, UR6, R10 ;  /* 0x00000006040a7c2b */ /* 0x008fca000800000a */
[----:B------:R-:W-:Y:S01]  /*0450*/  STG.E.64 desc[UR4][R8.64+0x18], R6 ;  /* 0x0000180608007986 */ /* 0x000fe2000c101b04 */
[----:B----4-:R-:W-:-:S03]  /*0460*/  DFMA R12, R6, UR6, R12 ;  /* 0x00000006060c7c2b */ /* 0x010fc6000800000c */
[----:B------:R-:W-:Y:S01]  /*0470*/  STG.E.64 desc[UR4][R8.64+0x20], R10 ;  /* 0x0000200a08007986 */ /* 0x000fe2000c101b04 */
[----:B-----5:R-:W-:-:S03]  /*0480*/  DFMA R14, R10, UR6, R14 ;  /* 0x000000060a0e7c2b */ /* 0x020fc6000800000e */
[----:B------:R-:W-:Y:S04]  /*0490*/  STG.E.64 desc[UR4][R8.64+0x8], R12 ;  /* 0x0000080c08007986 */ /* 0x000fe8000c101b04 */
[----:B------:R-:W-:Y:S01]  /*04a0*/  STG.E.64 desc[UR4][R8.64+0x10], R14 ;  /* 0x0000100e08007986 */ /* 0x000fe2000c101b04 */
[----:B------:R-:W-:Y:S05]  /*04b0*/  EXIT ;  /* 0x000000000000794d */ /* 0x000fea0003800000 */
        .weak           $__internal_0_$__cuda_sm20_div_rn_f64_full
        .type           $__internal_0_$__cuda_sm20_div_rn_f64_full,@function
        .size           $__internal_0_$__cuda_sm20_div_rn_f64_full,(.L_x_66 - $__internal_0_$__cuda_sm20_div_rn_f64_full)
$__internal_0_$__cuda_sm20_div_rn_f64_full:
[C---:B------:R-:W-:Y:S01]  /*04c0*/  FSETP.GEU.AND P0, PT, |R11|.reuse, 1.469367938527859385e-39, PT ;  /* 0x001000000b00780b */ /* 0x040fe20003f0e200 */
[----:B------:R-:W-:Y:S01]  /*04d0*/  IMAD.MOV.U32 R16, RZ, RZ, 0x1 ;  /* 0x00000001ff107424 */ /* 0x000fe200078e00ff */
[----:B------:R-:W-:Y:S01]  /*04e0*/  LOP3.LUT R4, R11, 0x800fffff, RZ, 0xc0, !PT ;  /* 0x800fffff0b047812 */ /* 0x000fe200078ec0ff */
[----:B------:R-:W-:Y:S01]  /*04f0*/  IMAD.MOV.U32 R21, RZ, RZ, 0x1ca00000 ;  /* 0x1ca00000ff157424 */ /* 0x000fe200078e00ff */
[C---:B------:R-:W-:Y:S01]  /*0500*/  FSETP.GEU.AND P2, PT, |R13|.reuse, 1.469367938527859385e-39, PT ;  /* 0x001000000d00780b */ /* 0x040fe20003f4e200 */
[----:B------:R-:W-:Y:S01]  /*0510*/  BSSY.RECONVERGENT B1, `(.L_x_4) ;  /* 0x0000052000017945 */ /* 0x000fe20003800200 */
[----:B------:R-:W-:Y:S01]  /*0520*/  LOP3.LUT R5, R4, 0x3ff00000, RZ, 0xfc, !PT ;  /* 0x3ff0000004057812 */ /* 0x000fe200078efcff */
[----:B------:R-:W-:Y:S01]  /*0530*/  IMAD.MOV.U32 R4, RZ, RZ, R10 ;  /* 0x000000ffff047224 */ /* 0x000fe200078e000a */
[----:B------:R-:W-:Y:S02]  /*0540*/  LOP3.LUT R20, R13, 0x7ff00000, RZ, 0xc0, !PT ;  /* 0x7ff000000d147812 */ /* 0x000fe400078ec0ff */
[----:B------:R-:W-:-:S03]  /*0550*/  LOP3.LUT R23, R11, 0x7ff00000, RZ, 0xc0, !PT ;  /* 0x7ff000000b177812 */ /* 0x000fc600078ec0ff */
[----:B------:R-:W-:Y:S01]  /*0560*/  @!P0 DMUL R4, R10, 8.98846567431157953865e+307 ;  /* 0x7fe000000a048828 */ /* 0x000fe20000000000 */
[C---:B------:R-:W-:Y:S01]  /*0570*/  ISETP.GE.U32.AND P1, PT, R20.reuse, R23, PT ;  /* 0x000000171400720c */ /* 0x040fe20003f26070 */
[----:B------:R-:W-:Y:S02]  /*0580*/  IMAD.MOV.U32 R22, RZ, RZ, R20 ;  /* 0x000000ffff167224 */ /* 0x000fe400078e0014 */
[----:B------:R-:W-:Y:S02]  /*0590*/  @!P2 LOP3.LUT R19, R11, 0x7ff00000, RZ, 0xc0, !PT ;  /* 0x7ff000000b13a812 */ /* 0x000fe400078ec0ff */
[----:B------:R-:W0:Y:S02]  /*05a0*/  MUFU.RCP64H R17, R5 ;  /* 0x0000000500117308 */ /* 0x000e240000001800 */
[----:B------:R-:W-:Y:S02]  /*05b0*/  @!P2 ISETP.GE.U32.AND P3, PT, R20, R19, PT ;  /* 0x000000131400a20c */ /* 0x000fe40003f66070 */
[----:B------:R-:W-:-:S02]  /*05c0*/  @!P0 LOP3.LUT R23, R5, 0x7ff00000, RZ, 0xc0, !PT ;  /* 0x7ff0000005178812 */ /* 0x000fc400078ec0ff */
[----:B------:R-:W-:-:S03]  /*05d0*/  @!P2 SEL R19, R21, 0x63400000, !P3 ;  /* 0x634000001513a807 */ /* 0x000fc60005800000 */
[----:B------:R-:W-:Y:S01]  /*05e0*/  VIADD R27, R23, 0xffffffff ;  /* 0xffffffff171b7836 */ /* 0x000fe20000000000 */
[----:B------:R-:W-:-:S04]  /*05f0*/  @!P2 LOP3.LUT R24, R19, 0x80000000, R13, 0xf8, !PT ;  /* 0x800000001318a812 */ /* 0x000fc800078ef80d */
[----:B------:R-:W-:Y:S01]  /*0600*/  @!P2 LOP3.LUT R25, R24, 0x100000, RZ, 0xfc, !PT ;  /* 0x001000001819a812 */ /* 0x000fe200078efcff */
[----:B------:R-:W-:Y:S01]  /*0610*/  @!P2 IMAD.MOV.U32 R24, RZ, RZ, RZ ;  /* 0x000000ffff18a224 */ /* 0x000fe200078e00ff */
[----:B0-----:R-:W-:-:S08]  /*0620*/  DFMA R14, R16, -R4, 1 ;  /* 0x3ff00000100e742b */ /* 0x001fd00000000804 */
[----:B------:R-:W-:-:S08]  /*0630*/  DFMA R14, R14, R14, R14 ;  /* 0x0000000e0e0e722b */ /* 0x000fd0000000000e */
[----:B------:R-:W-:Y:S01]  /*0640*/  DFMA R16, R16, R14, R16 ;  /* 0x0000000e1010722b */ /* 0x000fe20000000010 */
[----:B------:R-:W-:Y:S01]  /*0650*/  SEL R15, R21, 0x63400000, !P1 ;  /* 0x63400000150f7807 */ /* 0x000fe20004800000 */
[----:B------:R-:W-:-:S03]  /*0660*/  IMAD.MOV.U32 R14, RZ, RZ, R12 ;  /* 0x000000ffff0e7224 */ /* 0x000fc600078e000c */
[----:B------:R-:W-:-:S03]  /*0670*/  LOP3.LUT R15, R15, 0x800fffff, R13, 0xf8, !PT ;  /* 0x800fffff0f0f7812 */ /* 0x000fc600078ef80d */
[----:B------:R-:W-:-:S03]  /*0680*/  DFMA R18, R16, -R4, 1 ;  /* 0x3ff000001012742b */ /* 0x000fc60000000804 */
[----:B------:R-:W-:-:S05]  /*0690*/  @!P2 DFMA R14, R14, 2, -R24 ;  /* 0x400000000e0ea82b */ /* 0x000fca0000000818 */
[----:B------:R-:W-:-:S05]  /*06a0*/  DFMA R16, R16, R18, R16 ;  /* 0x000000121010722b */ /* 0x000fca0000000010 */
[----:B------:R-:W-:-:S03]  /*06b0*/  @!P2 LOP3.LUT R22, R15, 0x7ff00000, RZ, 0xc0, !PT ;  /* 0x7ff000000f16a812 */ /* 0x000fc600078ec0ff */
[----:B------:R-:W-:Y:S02]  /*06c0*/  DMUL R18, R16, R14 ;  /* 0x0000000e10127228 */ /* 0x000fe40000000000 */
[----:B------:R-:W-:-:S05]  /*06d0*/  VIADD R26, R22, 0xffffffff ;  /* 0xffffffff161a7836 */ /* 0x000fca0000000000 */
[----:B------:R-:W-:Y:S01]  /*06e0*/  ISETP.GT.U32.AND P0, PT, R26, 0x7feffffe, PT ;  /* 0x7feffffe1a00780c */ /* 0x000fe20003f04070 */
[----:B------:R-:W-:-:S03]  /*06f0*/  DFMA R24, R18, -R4, R14 ;  /* 0x800000041218722b */ /* 0x000fc6000000000e */
[----:B------:R-:W-:-:S05]  /*0700*/  ISETP.GT.U32.OR P0, PT, R27, 0x7feffffe, P0 ;  /* 0x7feffffe1b00780c */ /* 0x000fca0000704470 */
[----:B------:R-:W-:-:S08]  /*0710*/  DFMA R16, R16, R24, R18 ;  /* 0x000000181010722b */ /* 0x000fd00000000012 */
[----:B------:R-:W-:Y:S05]  /*0720*/  @P0 BRA `(.L_x_5) ;  /* 0x00000000006c0947 */ /* 0x000fea0003800000 */
[----:B------:R-:W-:-:S04]  /*0730*/  LOP3.LUT R13, R11, 0x7ff00000, RZ, 0xc0, !PT ;  /* 0x7ff000000b0d7812 */ /* 0x000fc800078ec0ff */
[CC--:B------:R-:W-:Y:S02]  /*0740*/  VIADDMNMX R12, R20.reuse, -R13.reuse, 0xb9600000, !PT ;  /* 0xb9600000140c7446 */ /* 0x0c0fe4000780090d */
[----:B------:R-:W-:Y:S01]  /*0750*/  ISETP.GE.U32.AND P0, PT, R20, R13, PT ;  /* 0x0000000d1400720c */ /* 0x000fe20003f06070 */
[----:B------:R-:W-:Y:S01]  /*0760*/  IMAD.MOV.U32 R20, RZ, RZ, RZ ;  /* 0x000000ffff147224 */ /* 0x000fe200078e00ff */
[----:B------:R-:W-:Y:S02]  /*0770*/  VIMNMX R12, PT, PT, R12, 0x46a00000, PT ;  /* 0x46a000000c0c7848 */ /* 0x000fe40003fe0100 */
[----:B------:R-:W-:-:S05]  /*0780*/  SEL R21, R21, 0x63400000, !P0 ;  /* 0x6340000015157807 */ /* 0x000fca0004000000 */
[----:B------:R-:W-:-:S04]  /*0790*/  IMAD.IADD R12, R12, 0x1, -R21 ;  /* 0x000000010c0c7824 */ /* 0x000fc800078e0a15 */
[----:B------:R-:W-:-:S06]  /*07a0*/  VIADD R21, R12, 0x7fe00000 ;  /* 0x7fe000000c157836 */ /* 0x000fcc0000000000 */
[----:B------:R-:W-:-:S10]  /*07b0*/  DMUL R18, R16, R20 ;  /* 0x0000001410127228 */ /* 0x000fd40000000000 */
[----:B------:R-:W-:-:S13]  /*07c0*/  FSETP.GTU.AND P0, PT, |R19|, 1.469367938527859385e-39, PT ;  /* 0x001000001300780b */ /* 0x000fda0003f0c200 */
[----:B------:R-:W-:Y:S05]  /*07d0*/  @P0 BRA `(.L_x_6) ;  /* 0x0000000000940947 */ /* 0x000fea0003800000 */
[----:B------:R-:W-:Y:S01]  /*07e0*/  DFMA R4, R16, -R4, R14 ;  /* 0x800000041004722b */ /* 0x000fe2000000000e */
[----:B------:R-:W-:-:S09]  /*07f0*/  IMAD.MOV.U32 R20, RZ, RZ, RZ ;  /* 0x000000ffff147224 */ /* 0x000fd200078e00ff */
[C---:B------:R-:W-:Y:S02]  /*0800*/  FSETP.NEU.AND P0, PT, R5.reuse, RZ, PT ;  /* 0x000000ff0500720b */ /* 0x040fe40003f0d000 */
[----:B------:R-:W-:-:S04]  /*0810*/  LOP3.LUT R11, R5, 0x80000000, R11, 0x48, !PT ;  /* 0x80000000050b7812 */ /* 0x000fc800078e480b */
[----:B------:R-:W-:-:S07]  /*0820*/  LOP3.LUT R21, R11, R21, RZ, 0xfc, !PT ;  /* 0x000000150b157212 */ /* 0x000fce00078efcff */
[----:B------:R-:W-:Y:S05]  /*0830*/  @!P0 BRA `(.L_x_6) ;  /* 0x00000000007c8947 */ /* 0x000fea0003800000 */
[----:B------:R-:W-:Y:S02]  /*0840*/  IMAD.MOV R5, RZ, RZ, -R12 ;  /* 0x000000ffff057224 */ /* 0x000fe400078e0a0c */
[----:B------:R-:W-:-:S06]  /*0850*/  IMAD.MOV.U32 R4, RZ, RZ, RZ ;  /* 0x000000ffff047224 */ /* 0x000fcc00078e00ff */
[----:B------:R-:W-:Y:S02]  /*0860*/  DFMA R4, R18, -R4, R16 ;  /* 0x800000041204722b */ /* 0x000fe40000000010 */
[----:B------:R-:W-:-:S04]  /*0870*/  DMUL.RP R16, R16, R20 ;  /* 0x0000001410107228 */ /* 0x000fc80000008000 */
[----:B------:R-:W-:-:S04]  /*0880*/  IADD3 R4, PT, PT, -R12, -0x43300000, RZ ;  /* 0xbcd000000c047810 */ /* 0x000fc80007ffe1ff */
[----:B------:R-:W-:Y:S02]  /*0890*/  FSETP.NEU.AND P0, PT, |R5|, R4, PT ;  /* 0x000000040500720b */ /* 0x000fe40003f0d200 */
[----:B------:R-:W-:Y:S02]  /*08a0*/  LOP3.LUT R11, R17, R11, RZ, 0x3c, !PT ;  /* 0x0000000b110b7212 */ /* 0x000fe400078e3cff */
[----:B------:R-:W-:Y:S02]  /*08b0*/  FSEL R18, R16, R18, !P0 ;  /* 0x0000001210127208 */ /* 0x000fe40004000000 */
[----:B------:R-:W-:Y:S01]  /*08c0*/  FSEL R19, R11, R19, !P0 ;  /* 0x000000130b137208 */ /* 0x000fe20004000000 */
[----:B------:R-:W-:Y:S06]  /*08d0*/  BRA `(.L_x_6) ;  /* 0x0000000000547947 */ /* 0x000fec0003800000 */
.L_x_5:
[----:B------:R-:W-:-:S14]  /*08e0*/  DSETP.NAN.AND P0, PT, R12, R12, PT ;  /* 0x0000000c0c00722a */ /* 0x000fdc0003f08000 */
[----:B------:R-:W-:Y:S05]  /*08f0*/  @P0 BRA `(.L_x_7) ;  /* 0x0000000000440947 */ /* 0x000fea0003800000 */
[----:B------:R-:W-:-:S14]  /*0900*/  DSETP.NAN.AND P0, PT, R10, R10, PT ;  /* 0x0000000a0a00722a */ /* 0x000fdc0003f08000 */
[----:B------:R-:W-:Y:S05]  /*0910*/  @P0 BRA `(.L_x_8) ;  /* 0x0000000000300947 */ /* 0x000fea0003800000 */
[----:B------:R-:W-:Y:S01]  /*0920*/  ISETP.NE.AND P0, PT, R22, R23, PT ;  /* 0x000000171600720c */ /* 0x000fe20003f05270 */
[----:B------:R-:W-:Y:S02]  /*0930*/  IMAD.MOV.U32 R18, RZ, RZ, 0x0 ;  /* 0x00000000ff127424 */ /* 0x000fe400078e00ff */
[----:B------:R-:W-:-:S10]  /*0940*/  IMAD.MOV.U32 R19, RZ, RZ, -0x80000 ;  /* 0xfff80000ff137424 */ /* 0x000fd400078e00ff */
[----:B------:R-:W-:Y:S05]  /*0950*/  @!P0 BRA `(.L_x_6) ;  /* 0x0000000000348947 */ /* 0x000fea0003800000 */
[----:B------:R-:W-:Y:S02]  /*0960*/  ISETP.NE.AND P0, PT, R22, 0x7ff00000, PT ;  /* 0x7ff000001600780c */ /* 0x000fe40003f05270 */
[----:B------:R-:W-:Y:S02]  /*0970*/  LOP3.LUT R19, R13, 0x80000000, R11, 0x48, !PT ;  /* 0x800000000d137812 */ /* 0x000fe400078e480b */
[----:B------:R-:W-:-:S13]  /*0980*/  ISETP.EQ.OR P0, PT, R23, RZ, !P0 ;  /* 0x000000ff1700720c */ /* 0x000fda0004702670 */
[----:B------:R-:W-:Y:S01]  /*0990*/  @P0 LOP3.LUT R4, R19, 0x7ff00000, RZ, 0xfc, !PT ;  /* 0x7ff0000013040812 */ /* 0x000fe200078efcff */
[----:B------:R-:W-:Y:S02]  /*09a0*/  @!P0 IMAD.MOV.U32 R18, RZ, RZ, RZ ;  /* 0x000000ffff128224 */ /* 0x000fe400078e00ff */
[----:B------:R-:W-:Y:S02]  /*09b0*/  @P0 IMAD.MOV.U32 R18, RZ, RZ, RZ ;  /* 0x000000ffff120224 */ /* 0x000fe400078e00ff */
[----:B------:R-:W-:Y:S01]  /*09c0*/  @P0 IMAD.MOV.U32 R19, RZ, RZ, R4 ;  /* 0x000000ffff130224 */ /* 0x000fe200078e0004 */
[----:B------:R-:W-:Y:S06]  /*09d0*/  BRA `(.L_x_6) ;  /* 0x0000000000147947 */ /* 0x000fec0003800000 */
.L_x_8:
[----:B------:R-:W-:Y:S01]  /*09e0*/  LOP3.LUT R19, R11, 0x80000, RZ, 0xfc, !PT ;  /* 0x000800000b137812 */ /* 0x000fe200078efcff */
[----:B------:R-:W-:Y:S01]  /*09f0*/  IMAD.MOV.U32 R18, RZ, RZ, R10 ;  /* 0x000000ffff127224 */ /* 0x000fe200078e000a */
[----:B------:R-:W-:Y:S06]  /*0a00*/  BRA `(.L_x_6) ;  /* 0x0000000000087947 */ /* 0x000fec0003800000 */
.L_x_7:
[----:B------:R-:W-:Y:S01]  /*0a10*/  LOP3.LUT R19, R13, 0x80000, RZ, 0xfc, !PT ;  /* 0x000800000d137812 */ /* 0x000fe200078efcff */
[----:B------:R-:W-:-:S07]  /*0a20*/  IMAD.MOV.U32 R18, RZ, RZ, R12 ;  /* 0x000000ffff127224 */ /* 0x000fce00078e000c */
.L_x_6:
[----:B------:R-:W-:Y:S05]  /*0a30*/  BSYNC.RECONVERGENT B1 ;  /* 0x0000000000017941 */ /* 0x000fea0003800200 */
.L_x_4:
[----:B------:R-:W-:Y:S02]  /*0a40*/  IMAD.MOV.U32 R4, RZ, RZ, R0 ;  /* 0x000000ffff047224 */ /* 0x000fe400078e0000 */
[----:B------:R-:W-:-:S04]  /*0a50*/  IMAD.MOV.U32 R5, RZ, RZ, 0x0 ;  /* 0x00000000ff057424 */ /* 0x000fc800078e00ff */
[----:B------:R-:W-:Y:S05]  /*0a60*/  RET.REL.NODEC R4 `(_Z17euler_step_kernelP8Particleid) ;  /* 0xfffffff404647950 */ /* 0x000fea0003c3ffff */
.L_x_9:
[----:B------:R-:W-:-:S00]  /*0a70*/  BRA `(.L_x_9) ;  /* 0xfffffffc00fc7947 */ /* 0x000fc0000383ffff */
[----:B------:R-:W-:-:S00]  /*0a80*/  NOP ;  /* 0x0000000000007918 */ /* 0x000fc00000000000 */
[----:B------:R-:W-:-:S00]  /*0a90*/  NOP ;  /* 0x0000000000007918 */ /* 0x000fc00000000000 */
[----:B------:R-:W-:-:S00]  /*0aa0*/  NOP ;  /* 0x0000000000007918 */ /* 0x000fc00000000000 */
[----:B------:R-:W-:-:S00]  /*0ab0*/  NOP ;  /* 0x0000000000007918 */ /* 0x000fc00000000000 */
[----:B------:R-:W-:-:S00]  /*0ac0*/  NOP ;  /* 0x0000000000007918 */ /* 0x000fc00000000000 */
[----:B------:R-:W-:-:S00]  /*0ad0*/  NOP ;  /* 0x0000000000007918 */ /* 0x000fc00000000000 */
[----:B------:R-:W-:-:S00]  /*0ae0*/  NOP ;  /* 0x0000000000007918 */ /* 0x000fc00000000000 */
[----:B------:R-:W-:-:S00]  /*0af0*/  NOP ;  /* 0x0000000000007918 */ /* 0x000fc00000000000 */
.L_x_66:


//--------------------- .text._Z21compute_forces_kernelP8Particleid --------------------------
	.section	.text._Z21compute_forces_kernelP8Particleid,"ax",@progbits
	.align	128
        .global         _Z21compute_forces_kernelP8Particleid
        .type           _Z21compute_forces_kernelP8Particleid,@function
        .size           _Z21compute_forces_kernelP8Particleid,(.L_x_68 - _Z21compute_forces_kernelP8Particleid)
        .other          _Z21compute_forces_kernelP8Particleid,@"STO_CUDA_ENTRY STV_DEFAULT"
_Z21compute_forces_kernelP8Particleid:
.text._Z21compute_forces_kernelP8Particleid:
[----:B------:R-:W-:Y:S01]  /*0000*/  LDC R1, c[0x0][0x37c] ;  /* 0x0000df00ff017b82 */ /* 0x000fe20000000800 */
[----:B------:R-:W0:Y:S07]  /*0010*/  S2R R29, SR_TID.X ;  /* 0x00000000001d7919 */ /* 0x000e2e0000002100 */
[----:B------:R-:W1:Y:S01]  /*0020*/  S2UR UR4, SR_CTAID.X ;  /* 0x00000000000479c3 */ /* 0x000e620000002500 */
[----:B------:R-:W1:Y:S07]  /*0030*/  LDCU UR5, c[0x0][0x360] ;  /* 0x00006c00ff0577ac */ /* 0x000e6e0008000800 */
[----:B------:R-:W2:Y:S01]  /*0040*/  LDC R3, c[0x0][0x388] ;  /* 0x0000e200ff037b82 */ /* 0x000ea20000000800 */
[----:B-1----:R-:W-:-:S06]  /*0050*/  UIMAD UR4, UR4, UR5, URZ ;  /* 0x00000005040472a4 */ /* 0x002fcc000f8e02ff */
[----:B0-----:R-:W-:-:S05]  /*0060*/  VIADD R30, R29, UR4 ;  /* 0x000000041d1e7c36 */ /* 0x001fca0008000000 */
[----:B--2---:R-:W-:-:S13]  /*0070*/  ISETP.GE.AND P0, PT, R30, R3, PT ;  /* 0x000000031e00720c */ /* 0x004fda0003f06270 */
[----:B------:R-:W-:Y:S05]  /*0080*/  @P0 EXIT ;  /* 0x000000000000094d */ /* 0x000fea0003800000 */
[----:B------:R-:W-:-:S05]  /*0090*/  VIADD R28, R30, 0x1 ;  /* 0x000000011e1c7836 */ /* 0x000fca0000000000 */
[----:B------:R-:W-:-:S13]  /*00a0*/  ISETP.GE.AND P0, PT, R28, R3, PT ;  /* 0x000000031c00720c */ /* 0x000fda0003f06270 */
[----:B------:R-:W-:Y:S05]  /*00b0*/  @P0 EXIT ;  /* 0x000000000000094d */ /* 0x000fea0003800000 */
[----:B------:R-:W0:Y:S01]  /*00c0*/  LDC.64 R20, c[0x0][0x380] ;  /* 0x0000e000ff147b82 */ /* 0x000e220000000a00 */
[----:B------:R-:W1:Y:S01]  /*00d0*/  LDCU.64 UR6, c[0x0][0x358] ;  /* 0x00006b00ff0677ac */ /* 0x000e620008000a00 */
[----:B0-----:R-:W-:-:S05]  /*00e0*/  IMAD.WIDE R20, R30, 0x38, R20 ;  /* 0x000000381e147825 */ /* 0x001fca00078e0214 */
[----:B-1----:R-:W2:Y:S04]  /*00f0*/  LDG.E.64 R14, desc[UR6][R20.64] ;  /* 0x00000006140e7981 */ /* 0x002ea8000c1e1b00 */
[----:B------:R0:W5:Y:S04]  /*0100*/  LDG.E.64 R18, desc[UR6][R20.64+0x8] ;  /* 0x0000080614127981 */ /* 0x000168000c1e1b00 */
[----:B------:R0:W5:Y:S01]  /*0110*/  LDG.E.64 R16, desc[UR6][R20.64+0x10] ;  /* 0x0000100614107981 */ /* 0x000162000c1e1b00 */
[----:B------:R-:W-:Y:S01]  /*0120*/  IADD3 R0, PT, PT, -R30, -0x2, R3 ;  /* 0xfffffffe1e007810 */ /* 0x000fe20007ffe103 */
[----:B------:R-:W-:Y:S01]  /*0130*/  ULOP3.LUT UR4, URZ, UR4, URZ, 0x33, !UPT ;  /* 0x00000004ff047292 */ /* 0x000fe2000f8e33ff */
[----:B------:R-:W-:Y:S01]  /*0140*/  BSSY B1, `(.L_x_10) ;  /* 0x0000125000017945 */ /* 0x000fe20003800000 */
[----:B------:R-:W-:Y:S01]  /*0150*/  UMOV UR8, 0xffed8acc ;  /* 0xffed8acc00087882 */ /* 0x000fe20000000000 */
[----:B------:R-:W-:Y:S01]  /*0160*/  ISETP.GE.U32.AND P0, PT, R0, 0x3, PT ;  /* 0x000000030000780c */ /* 0x000fe20003f06070 */
[----:B------:R-:W-:-:S02]  /*0170*/  UMOV UR9, 0x3dd2589e ;  /* 0x3dd2589e00097882 */ /* 0x000fc40000000000 */
[----:B------:R-:W-:-:S04]  /*0180*/  IADD3 R29, PT, PT, -R29, UR4, R3 ;  /* 0x000000041d1d7c10 */ /* 0x000fc8000fffe103 */
[----:B------:R-:W-:Y:S01]  /*0190*/  LOP3.LUT R11, R29, 0x3, RZ, 0xc0, !PT ;  /* 0x000000031d0b7812 */ /* 0x000fe200078ec0ff */
[----:B--2---:R-:W-:-:S05]  /*01a0*/  DMUL R14, R14, UR8 ;  /* 0x000000080e0e7c28 */ /* 0x004fca0008000000 */
[----:B0-----:R-:W-:Y:S06]  /*01b0*/  @!P0 BRA `(.L_x_11) ;  /* 0x0000001000748947 */ /* 0x001fec0003800000 */
[----:B------:R-:W-:Y:S01]  /*01c0*/  LOP3.LUT R10, R29, 0xfffffffc, RZ, 0xc0, !PT ;  /* 0xfffffffc1d0a7812 */ /* 0x000fe200078ec0ff */
[----:B------:R-:W-:Y:S04]  /*01d0*/  BSSY B0, `(.L_x_12) ;  /* 0x000011a000007945 */ /* 0x000fe80003800000 */
[----:B------:R-:W-:-:S07]  /*01e0*/  IMAD.MOV R10, RZ, RZ, -R10 ;  /* 0x000000ffff0a7224 */ /* 0x000fce00078e0a0a */
.L_x_37:
[----:B0-----:R-:W0:Y:S08]  /*01f0*/  LDC.64 R12, c[0x0][0x380] ;  /* 0x0000e000ff0c7b82 */ /* 0x001e300000000a00 */
[----:B------:R-:W1:Y:S01]  /*0200*/  LDC.64 R34, c[0x0][0x390] ;  /* 0x0000e400ff227b82 */ /* 0x000e620000000a00 */
[----:B0-----:R-:W-:-:S05]  /*0210*/  IMAD.WIDE R12, R28, 0x38, R12 ;  /* 0x000000381c0c7825 */ /* 0x001fca00078e020c */
[----:B------:R-:W2:Y:S04]  /*0220*/  LDG.E.64 R24, desc[UR6][R12.64+0x10] ;  /* 0x000010060c187981 */ /* 0x000ea8000c1e1b00 */
[----:B------:R-:W3:Y:S01]  /*0230*/  LDG.E.64 R26, desc[UR6][R12.64+0x8] ;  /* 0x000008060c1a7981 */ /* 0x000ee2000c1e1b00 */
[----:B------:R-:W-:Y:S05]  /*0240*/  YIELD ;  /* 0x0000000000007946 */ /* 0x000fea0003800000 */
[----:B------:R-:W-:Y:S01]  /*0250*/  UMOV UR4, 0xd9d7bdbb ;  /* 0xd9d7bdbb00047882 */ /* 0x000fe20000000000 */
[----:B------:R-:W-:Y:S01]  /*0260*/  UMOV UR5, 0x3ddb7cdf ;  /* 0x3ddb7cdf00057882 */ /* 0x000fe20000000000 */
[----:B------:R-:W-:Y:S01]  /*0270*/  IADD3 R10, PT, PT, R10, 0x4, RZ ;  /* 0x000000040a0a7810 */ /* 0x000fe20007ffe0ff */
[----:B------:R-:W-:Y:S03]  /*0280*/  BSSY.RECONVERGENT B3, `(.L_x_13) ;  /* 0x000003f000037945 */ /* 0x000fe60003800200 */
[----:B------:R-:W-:Y:S01]  /*0290*/  ISETP.NE.AND P0, PT, R10, RZ, PT ;  /* 0x000000ff0a00720c */ /* 0x000fe20003f05270 */
[----:B--2--5:R-:W-:-:S02]  /*02a0*/  DADD R24, -R16, R24 ;  /* 0x0000000010187229 */ /* 0x024fc40000000118 */
[----:B---3--:R-:W-:-:S06]  /*02b0*/  DADD R26, -R18, R26 ;  /* 0x00000000121a7229 */ /* 0x008fcc000000011a */
[----:B------:R-:W-:-:S08]  /*02c0*/  DMUL R2, R24, R24 ;  /* 0x0000001818027228 */ /* 0x000fd00000000000 */
[----:B------:R-:W-:-:S08]  /*02d0*/  DFMA R2, R26, R26, R2 ;  /* 0x0000001a1a02722b */ /* 0x000fd00000000002 */
[----:B-1----:R-:W-:-:S08]  /*02e0*/  DFMA R34, R34, R34, R2 ;  /* 0x000000222222722b */ /* 0x002fd00000000002 */
[----:B------:R-:W-:-:S14]  /*02f0*/  DSETP.GEU.AND P1, PT, R34, UR4, PT ;  /* 0x0000000422007e2a */ /* 0x000fdc000bf2e000 */
[----:B------:R-:W-:Y:S05]  /*0300*/  @!P1 BRA `(.L_x_14) ;  /* 0x0000000000d89947 */ /* 0x000fea0003800000 */
[----:B------:R0:W5:Y:S01]  /*0310*/  LDG.E.64 R22, desc[UR6][R12.64] ;  /* 0x000000060c167981 */ /* 0x000162000c1e1b00 */
[----:B------:R-:W1:Y:S01]  /*0320*/  MUFU.RSQ64H R3, R35 ;  /* 0x0000002300037308 */ /* 0x000e620000001c00 */
[----:B------:R-:W-:Y:S01]  /*0330*/  VIADD R2, R35, 0xfcb00000 ;  /* 0xfcb0000023027836 */ /* 0x000fe20000000000 */
[----:B------:R-:W-:Y:S01]  /*0340*/  BSSY.RECONVERGENT B4, `(.L_x_15) ;  /* 0x0000017000047945 */ /* 0x000fe20003800200 */
[----:B------:R-:W-:Y:S02]  /*0350*/  IMAD.MOV.U32 R32, RZ, RZ, 0x0 ;  /* 0x00000000ff207424 */ /* 0x000fe400078e00ff */
[----:B------:R-:W-:Y:S01]  /*0360*/  IMAD.MOV.U32 R33, RZ, RZ, 0x3fd80000 ;  /* 0x3fd80000ff217424 */ /* 0x000fe200078e00ff */
[----:B------:R-:W-:Y:S01]  /*0370*/  ISETP.GE.U32.AND P1, PT, R2, 0x7ca00000, PT ;  /* 0x7ca000000200780c */ /* 0x000fe20003f26070 */
[----:B-1----:R-:W-:-:S08]  /*0380*/  DMUL R4, R2, R2 ;  /* 0x0000000202047228 */ /* 0x002fd00000000000 */
[----:B------:R-:W-:-:S08]  /*0390*/  DFMA R4, R34, -R4, 1 ;  /* 0x3ff000002204742b */ /* 0x000fd00000000804 */
[----:B------:R-:W-:Y:S02]  /*03a0*/  DFMA R32, R4, R32, 0.5 ;  /* 0x3fe000000420742b */ /* 0x000fe40000000020 */
[----:B------:R-:W-:-:S08]  /*03b0*/  DMUL R4, R2, R4 ;  /* 0x0000000402047228 */ /* 0x000fd00000000000 */
[----:B------:R-:W-:-:S08]  /*03c0*/  DFMA R32, R32, R4, R2 ;  /* 0x000000042020722b */ /* 0x000fd00000000002 */
[----:B------:R-:W-:Y:S02]  /*03d0*/  DMUL R6, R34, R32 ;  /* 0x0000002022067228 */ /* 0x000fe40000000000 */
[----:B------:R-:W-:Y:S01]  /*03e0*/  IADD3 R5, PT, PT, R33, -0x100000, RZ ;  /* 0xfff0000021057810 */ /* 0x000fe20007ffe0ff */
[----:B------:R-:W-:-:S05]  /*03f0*/  IMAD.MOV.U32 R4, RZ, RZ, R32 ;  /* 0x000000ffff047224 */ /* 0x000fca00078e0020 */
[----:B------:R-:W-:-:S08]  /*0400*/  DFMA R8, R6, -R6, R34 ;  /* 0x800000060608722b */ /* 0x000fd00000000022 */
[----:B------:R-:W-:Y:S01]  /*0410*/  DFMA R36, R8, R4, R6 ;  /* 0x000000040824722b */ /* 0x000fe20000000006 */
[----:B0-----:R-:W-:Y:S10]  /*0420*/  @!P1 BRA `(.L_x_16) ;  /* 0x0000000000209947 */ /* 0x001ff40003800000 */
[----:B------:R-:W-:Y:S01]  /*0430*/  IMAD.MOV.U32 R4, RZ, RZ, R32 ;  /* 0x000000ffff047224 */ /* 0x000fe200078e0020 */
[----:B------:R-:W-:Y:S01]  /*0440*/  MOV R32, 0x490 ;  /* 0x0000049000207802 */ /* 0x000fe20000000f00 */
[----:B------:R-:W-:Y:S01]  /*0450*/  IMAD.MOV.U32 R0, RZ, RZ, R2 ;  /* 0x000000ffff007224 */ /* 0x000fe200078e0002 */
[----:B------:R-:W-:Y:S01]  /*0460*/  MOV R2, R34 ;  /* 0x0000002200027202 */ /* 0x000fe20000000f00 */
[----:B------:R-:W-:-:S07]  /*0470*/  IMAD.MOV.U32 R3, RZ, RZ, R35 ;  /* 0x000000ffff037224 */ /* 0x000fce00078e0023 */
[----:B-----5:R-:W-:Y:S05]  /*0480*/  CALL.REL.NOINC `($__internal_2_$__cuda_sm20_dsqrt_rn_f64_mediumpath_v1) ;  /* 0x0000001c00f47944 */ /* 0x020fea0003c00000 */
[----:B------:R-:W-:Y:S02]  /*0490*/  IMAD.MOV.U32 R36, RZ, RZ, R0 ;  /* 0x000000ffff247224 */ /* 0x000fe400078e0000 */
[----:B------:R-:W-:-:S07]  /*04a0*/  IMAD.MOV.U32 R37, RZ, RZ, R3 ;  /* 0x000000ffff257224 */ /* 0x000fce00078e0003 */
.L_x_16:
[----:B------:R-:W-:Y:S05]  /*04b0*/  BSYNC.RECONVERGENT B4 ;  /* 0x0000000000047941 */ /* 0x000fea0003800200 */
.L_x_15:
[----:B------:R-:W-:Y:S01]  /*04c0*/  DMUL R4, R34, R36 ;  /* 0x0000002422047228 */ /* 0x000fe20000000000 */
[----:B------:R-:W-:Y:S05]  /*04d0*/  BSSY.RECONVERGENT B4, `(.L_x_17) ;  /* 0x000000f000047945 */ /* 0x000fea0003800200 */
[----:B------:R-:W0:Y:S04]  /*04e0*/  MUFU.RCP64H R3, R5 ;  /* 0x0000000500037308 */ /* 0x000e280000001800 */
[----:B------:R-:W-:-:S04]  /*04f0*/  IADD3 R2, PT, PT, R5, 0x300402, RZ ;  /* 0x0030040205027810 */ /* 0x000fc80007ffe0ff */
[----:B------:R-:W-:Y:S02]  /*0500*/  FSETP.GEU.AND P1, PT, |R2|, 5.8789094863358348022e-39, PT ;  /* 0x004004020200780b */ /* 0x000fe40003f2e200 */
[----:B0-----:R-:W-:-:S08]  /*0510*/  DFMA R6, -R4, R2, 1 ;  /* 0x3ff000000406742b */ /* 0x001fd00000000102 */
[----:B------:R-:W-:-:S08]  /*0520*/  DFMA R6, R6, R6, R6 ;  /* 0x000000060606722b */ /* 0x000fd00000000006 */
[----:B------:R-:W-:-:S08]  /*0530*/  DFMA R6, R2, R6, R2 ;  /* 0x000000060206722b */ /* 0x000fd00000000002 */
[----:B------:R-:W-:-:S08]  /*0540*/  DFMA R8, -R4, R6, 1 ;  /* 0x3ff000000408742b */ /* 0x000fd00000000106 */
[----:B------:R-:W-:Y:S01]  /*0550*/  DFMA R2, R6, R8, R6 ;  /* 0x000000080602722b */ /* 0x000fe20000000006 */
[----:B------:R-:W-:Y:S10]  /*0560*/  @P1 BRA `(.L_x_18) ;  /* 0x0000000000141947 */ /* 0x000ff40003800000 */
[----:B------:R-:W-:Y:S02]  /*0570*/  LOP3.LUT R0, R5, 0x7fffffff, RZ, 0xc0, !PT ;  /* 0x7fffffff05007812 */ /* 0x000fe400078ec0ff */
[----:B------:R-:W-:-:S03]  /*0580*/  MOV R2, 0x5b0 ;  /* 0x000005b000027802 */ /* 0x000fc60000000f00 */
[----:B------:R-:W-:-:S07]  /*0590*/  VIADD R0, R0, 0xfff00000 ;  /* 0xfff0000000007836 */ /* 0x000fce0000000000 */
[----:B-----5:R-:W-:Y:S05]  /*05a0*/  CALL.REL.NOINC `($__internal_1_$__cuda_sm20_dblrcp_rn_slowpath_v3) ;  /* 0x0000001800f87944 */ /* 0x020fea0003c00000 */
[----:B------:R-:W-:-:S07]  /*05b0*/  IMAD.MOV.U32 R2, RZ, RZ, R0 ;  /* 0x000000ffff027224 */ /* 0x000fce00078e0000 */
.L_x_18:
[----:B------:R-:W-:Y:S05]  /*05c0*/  BSYNC.RECONVERGENT B4 ;  /* 0x0000000000047941 */ /* 0x000fea0003800200 */
.L_x_17:
[----:B-----5:R-:W-:-:S08]  /*05d0*/  DMUL R22, R14, R22 ;  /* 0x000000160e167228 */ /* 0x020fd00000000000 */
[----:B------:R-:W-:-:S08]  /*05e0*/  DMUL R2, R22, R2 ;  /* 0x0000000216027228 */ /* 0x000fd00000000000 */
[-C--:B------:R-:W-:Y:S02]  /*05f0*/  DMUL R26, R26, R2.reuse ;  /* 0x000000021a1a7228 */ /* 0x080fe40000000000 */
[----:B------:R-:W-:-:S05]  /*0600*/  DMUL R2, R24, R2 ;  /* 0x0000000218027228 */ /* 0x000fca0000000000 */
[----:B------:R0:W-:Y:S01]  /*0610*/  REDG.E.ADD.F64.RN.STRONG.GPU desc[UR6][R20.64+0x28], R26 ;  /* 0x0000281a140079a6 */ /* 0x0001e2000c12ff06 */
[----:B------:R-:W-:Y:S02]  /*0620*/  DADD R4, -RZ, -R26 ;  /* 0x00000000ff047229 */ /* 0x000fe4000000091a */
[----:B------:R-:W-:Y:S01]  /*0630*/  DADD R6, -RZ, -R2 ;  /* 0x00000000ff067229 */ /* 0x000fe20000000902 */
[----:B------:R0:W-:Y:S04]  /*0640*/  REDG.E.ADD.F64.RN.STRONG.GPU desc[UR6][R20.64+0x30], R2 ;  /* 0x00003002140079a6 */ /* 0x0001e8000c12ff06 */
[----:B------:R0:W-:Y:S04]  /*0650*/  REDG.E.ADD.F64.RN.STRONG.GPU desc[UR6][R12.64+0x28], R4 ;  /* 0x000028040c0079a6 */ /* 0x0001e8000c12ff06 */
[----:B------:R0:W-:Y:S02]  /*0660*/  REDG.E.ADD.F64.RN.STRONG.GPU desc[UR6][R12.64+0x30], R6 ;  /* 0x000030060c0079a6 */ /* 0x0001e4000c12ff06 */
.L_x_14:
[----:B------:R-:W-:Y:S05]  /*0670*/  BSYNC.RECONVERGENT B3 ;  /* 0x0000000000037941 */ /* 0x000fea0003800200 */
.L_x_13:
[----:B------:R-:W2:Y:S01]  /*0680*/  LDG.E.64 R24, desc[UR6][R12.64+0x48] ;  /* 0x000048060c187981 */ /* 0x000ea2000c1e1b00 */
[----:B------:R-:W1:Y:S03]  /*0690*/  LDC.64 R34, c[0x0][0x390] ;  /* 0x0000e400ff227b82 */ /* 0x000e660000000a00 */
[----:B0-----:R-:W3:Y:S01]  /*06a0*/  LDG.E.64 R26, desc[UR6][R12.64+0x40] ;  /* 0x000040060c1a7981 */ /* 0x001ee2000c1e1b00 */
[----:B------:R-:W-:Y:S01]  /*06b0*/  UMOV UR4, 0xd9d7bdbb ;  /* 0xd9d7bdbb00047882 */ /* 0x000fe20000000000 */
[----:B------:R-:W-:Y:S01]  /*06c0*/  UMOV UR5, 0x3ddb7cdf ;  /* 0x3ddb7cdf00057882 */ /* 0x000fe20000000000 */
[----:B------:R-:W-:Y:S01]  /*06d0*/  BSSY.RECONVERGENT B3, `(.L_x_19) ;  /* 0x000003e000037945 */ /* 0x000fe20003800200 */
[----:B--2---:R-:W-:Y:S02]  /*06e0*/  DADD R24, -R16, R24 ;  /* 0x0000000010187229 */ /* 0x004fe40000000118 */
        /* <DEDUP_REMOVED lines=9> */
[----:B------:R-:W-:Y:S01]  /*0780*/  MOV R32, 0x0 ;  /* 0x0000000000207802 */ /* 0x000fe20000000f00 */
[----:B------:R-:W-:Y:S01]  /*0790*/  IMAD.MOV.U32 R33, RZ, RZ, 0x3fd80000 ;  /* 0x3fd80000ff217424 */ /* 0x000fe200078e00ff */
[----:B------:R-:W-:Y:S02]  /*07a0*/  BSSY.RECONVERGENT B4, `(.L_x_21) ;  /* 0x0000015000047945 */ /* 0x000fe40003800200 */
[----:B------:R-:W-:Y:S01]  /*07b0*/  ISETP.GE.U32.AND P1, PT, R2, 0x7ca00000, PT ;  /* 0x7ca000000200780c */ /* 0x000fe20003f26070 */
[----:B-1----:R-:W-:-:S08]  /*07c0*/  DMUL R4, R2, R2 ;  /* 0x0000000202047228 */ /* 0x002fd00000000000 */
[----:B------:R-:W-:-:S08]  /*07d0*/  DFMA R4, R34, -R4, 1 ;  /* 0x3ff000002204742b */ /* 0x000fd00000000804 */
[----:B------:R-:W-:Y:S02]  /*07e0*/  DFMA R32, R4, R32, 0.5 ;  /* 0x3fe000000420742b */ /* 0x000fe40000000020 */
[----:B------:R-:W-:-:S08]  /*07f0*/  DMUL R4, R2, R4 ;  /* 0x0000000402047228 */ /* 0x000fd00000000000 */
[----:B------:R-:W-:-:S08]  /*0800*/  DFMA R32, R32, R4, R2 ;  /* 0x000000042020722b */ /* 0x000fd00000000002 */
[----:B------:R-:W-:Y:S02]  /*0810*/  DMUL R6, R34, R32 ;  /* 0x0000002022067228 */ /* 0x000fe40000000000 */
[----:B------:R-:W-:Y:S02]  /*0820*/  VIADD R5, R33, 0xfff00000 ;  /* 0xfff0000021057836 */ /* 0x000fe40000000000 */
[----:B------:R-:W-:-:S04]  /*0830*/  IMAD.MOV.U32 R4, RZ, RZ, R32 ;  /* 0x000000ffff047224 */ /* 0x000fc800078e0020 */
[----:B------:R-:W-:-:S08]  /*0840*/  DFMA R8, R6, -R6, R34 ;  /* 0x800000060608722b */ /* 0x000fd00000000022 */
[----:B------:R-:W-:Y:S01]  /*0850*/  DFMA R36, R8, R4, R6 ;  /* 0x000000040824722b */ /* 0x000fe20000000006 */
[----:B0-----:R-:W-:Y:S10]  /*0860*/  @!P1 BRA `(.L_x_22) ;  /* 0x0000000000209947 */ /* 0x001ff40003800000 */
[----:B------:R-:W-:Y:S01]  /*0870*/  MOV R4, R32 ;  /* 0x0000002000047202 */ /* 0x000fe20000000f00 */
[----:B------:R-:W-:Y:S01]  /*0880*/  IMAD.MOV.U32 R0, RZ, RZ, R2 ;  /* 0x000000ffff007224 */ /* 0x000fe200078e0002 */
[----:B------:R-:W-:Y:S01]  /*0890*/  MOV R32, 0x8d0 ;  /* 0x000008d000207802 */ /* 0x000fe20000000f00 */
[----:B------:R-:W-:Y:S02]  /*08a0*/  IMAD.MOV.U32 R2, RZ, RZ, R34 ;  /* 0x000000ffff027224 */ /* 0x000fe400078e0022 */
[----:B------:R-:W-:-:S07]  /*08b0*/  IMAD.MOV.U32 R3, RZ, RZ, R35 ;  /* 0x000000ffff037224 */ /* 0x000fce00078e0023 */
[----:B-----5:R-:W-:Y:S05]  /*08c0*/  CALL.REL.NOINC `($__internal_2_$__cuda_sm20_dsqrt_rn_f64_mediumpath_v1) ;  /* 0x0000001800e47944 */ /* 0x020fea0003c00000 */
[----:B------:R-:W-:Y:S01]  /*08d0*/  MOV R36, R0 ;  /* 0x0000000000247202 */ /* 0x000fe20000000f00 */
[----:B------:R-:W-:-:S07]  /*08e0*/  IMAD.MOV.U32 R37, RZ, RZ, R3 ;  /* 0x000000ffff257224 */ /* 0x000fce00078e0003 */
.L_x_22:
[----:B------:R-:W-:Y:S05]  /*08f0*/  BSYNC.RECONVERGENT B4 ;  /* 0x0000000000047941 */ /* 0x000fea0003800200 */
.L_x_21:
[----:B------:R-:W-:Y:S01]  /*0900*/  DMUL R4, R34, R36 ;  /* 0x0000002422047228 */ /* 0x000fe20000000000 */
[----:B------:R-:W-:Y:S05]  /*0910*/  BSSY.RECONVERGENT B4, `(.L_x_23) ;  /* 0x000000f000047945 */ /* 0x000fea0003800200 */
[----:B------:R-:W0:Y:S04]  /*0920*/  MUFU.RCP64H R3, R5 ;  /* 0x0000000500037308 */ /* 0x000e280000001800 */
[----:B------:R-:W-:-:S05]  /*0930*/  VIADD R2, R5, 0x300402 ;  /* 0x0030040205027836 */ /* 0x000fca0000000000 */
[----:B------:R-:W-:Y:S01]  /*0940*/  FSETP.GEU.AND P1, PT, |R2|, 5.8789094863358348022e-39, PT ;  /* 0x004004020200780b */ /* 0x000fe20003f2e200 */
        /* <DEDUP_REMOVED lines=10> */
[----:B------:R-:W-:-:S07]  /*09f0*/  MOV R2, R0 ;  /* 0x0000000000027202 */ /* 0x000fce0000000f00 */
.L_x_24:
[----:B------:R-:W-:Y:S05]  /*0a00*/  BSYNC.RECONVERGENT B4 ;  /* 0x0000000000047941 */ /* 0x000fea0003800200 */
.L_x_23:
        /* <DEDUP_REMOVED lines=10> */
.L_x_20:
[----:B------:R-:W-:Y:S05]  /*0ab0*/  BSYNC.RECONVERGENT B3 ;  /* 0x0000000000037941 */ /* 0x000fea0003800200 */
.L_x_19:
[----:B------:R-:W2:Y:S01]  /*0ac0*/  LDG.E.64 R22, desc[UR6][R12.64+0x80] ;  /* 0x000080060c167981 */ /* 0x000ea2000c1e1b00 */
[----:B------:R-:W1:Y:S03]  /*0ad0*/  LDC.64 R34, c[0x0][0x390] ;  /* 0x0000e400ff227b82 */ /* 0x000e660000000a00 */
[----:B------:R-:W3:Y:S01]  /*0ae0*/  LDG.E.64 R24, desc[UR6][R12.64+0x78] ;  /* 0x000078060c187981 */ /* 0x000ee2000c1e1b00 */
[----:B------:R-:W-:Y:S01]  /*0af0*/  UMOV UR4, 0xd9d7bdbb ;  /* 0xd9d7bdbb00047882 */ /* 0x000fe20000000000 */
[----:B------:R-:W-:Y:S01]  /*0b00*/  UMOV UR5, 0x3ddb7cdf ;  /* 0x3ddb7cdf00057882 */ /* 0x000fe20000000000 */
[----:B------:R-:W-:Y:S01]  /*0b10*/  BSSY.RECONVERGENT B3, `(.L_x_25) ;  /* 0x000003e000037945 */ /* 0x000fe20003800200 */
[----:B--2---:R-:W-:Y:S02]  /*0b20*/  DADD R22, -R16, R22 ;  /* 0x0000000010167229 */ /* 0x004fe40000000116 */
[----:B---3--:R-:W-:-:S06]  /*0b30*/  DADD R24, -R18, R24 ;  /* 0x0000000012187229 */ /* 0x008fcc0000000118 */
[----:B0-----:R-:W-:-:S08]  /*0b40*/  DMUL R2, R22, R22 ;  /* 0x0000001616027228 */ /* 0x001fd00000000000 */
        /* <DEDUP_REMOVED lines=23> */
[----:B------:R-:W-:Y:S01]  /*0cc0*/  MOV R0, R2 ;  /* 0x0000000200007202 */ /* 0x000fe20000000f00 */
[----:B------:R-:W-:Y:S01]  /*0cd0*/  IMAD.MOV.U32 R2, RZ, RZ, R34 ;  /* 0x000000ffff027224 */ /* 0x000fe200078e0022 */
[----:B------:R-:W-:Y:S01]  /*0ce0*/  MOV R32, 0xd10 ;  /* 0x00000d1000207802 */ /* 0x000fe20000000f00 */
[----:B------:R-:W-:-:S07]  /*0cf0*/  IMAD.MOV.U32 R3, RZ, RZ, R35 ;  /* 0x000000ffff037224 */ /* 0x000fce00078e0023 */
[----:B-----5:R-:W-:Y:S05]  /*0d00*/  CALL.REL.NOINC `($__internal_2_$__cuda_sm20_dsqrt_rn_f64_mediumpath_v1) ;  /* 0x0000001400d47944 */ /* 0x020fea0003c00000 */
[----:B------:R-:W-:Y:S01]  /*0d10*/  MOV R36, R0 ;  /* 0x0000000000247202 */ /* 0x000fe20000000f00 */
[----:B------:R-:W-:-:S07]  /*0d20*/  IMAD.MOV.U32 R37, RZ, RZ, R3 ;  /* 0x000000ffff257224 */ /* 0x000fce00078e0003 */
.L_x_28:
[----:B------:R-:W-:Y:S05]  /*0d30*/  BSYNC.RECONVERGENT B4 ;  /* 0x0000000000047941 */ /* 0x000fea0003800200 */
.L_x_27:
        /* <DEDUP_REMOVED lines=12> */
[----:B------:R-:W-:Y:S02]  /*0e00*/  MOV R2, 0xe30 ;  /* 0x00000e3000027802 */ /* 0x000fe40000000f00 */
[----:B------:R-:W-:-:S07]  /*0e10*/  IADD3 R0, PT, PT, R0, -0x100000, RZ ;  /* 0xfff0000000007810 */ /* 0x000fce0007ffe0ff */
[----:B-----5:R-:W-:Y:S05]  /*0e20*/  CALL.REL.NOINC `($__internal_1_$__cuda_sm20_dblrcp_rn_slowpath_v3) ;  /* 0x0000001000d87944 */ /* 0x020fea0003c00000 */
[----:B------:R-:W-:-:S07]  /*0e30*/  IMAD.MOV.U32 R2, RZ, RZ, R0 ;  /* 0x000000ffff027224 */ /* 0x000fce00078e0000 */
.L_x_30:
[----:B------:R-:W-:Y:S05]  /*0e40*/  BSYNC.RECONVERGENT B4 ;  /* 0x0000000000047941 */ /* 0x000fea0003800200 */
.L_x_29:
        /* <DEDUP_REMOVED lines=10> */
.L_x_26:
[----:B------:R-:W-:Y:S05]  /*0ef0*/  BSYNC.RECONVERGENT B3 ;  /* 0x0000000000037941 */ /* 0x000fea0003800200 */
.L_x_25:
        /* <DEDUP_REMOVED lines=26> */
[----:B------:R-:W-:Y:S01]  /*10a0*/  VIADD R5, R33, 0xfff00000 ;  /* 0xfff0000021057836 */ /* 0x000fe20000000000 */
[----:B------:R-:W-:-:S05]  /*10b0*/  MOV R4, R32 ;  /* 0x0000002000047202 */ /* 0x000fca0000000f00 */
        /* <DEDUP_REMOVED lines=9> */
[----:B------:R-:W-:Y:S01]  /*1150*/  IMAD.MOV.U32 R36, RZ, RZ, R0 ;  /* 0x000000ffff247224 */ /* 0x000fe200078e0000 */
[----:B------:R-:W-:-:S07]  /*1160*/  MOV R37, R3 ;  /* 0x0000000300257202 */ /* 0x000fce0000000f00 */
.L_x_34:
[----:B------:R-:W-:Y:S05]  /*1170*/  BSYNC.RECONVERGENT B4 ;  /* 0x0000000000047941 */ /* 0x000fea0003800200 */
.L_x_33:
        /* <DEDUP_REMOVED lines=16> */
.L_x_36:
[----:B------:R-:W-:Y:S05]  /*1280*/  BSYNC.RECONVERGENT B4 ;  /* 0x0000000000047941 */ /* 0x000fea0003800200 */
.L_x_35:
        /* <DEDUP_REMOVED lines=10> */
.L_x_32:
[----:B------:R-:W-:Y:S05]  /*1330*/  BSYNC.RECONVERGENT B3 ;  /* 0x0000000000037941 */ /* 0x000fea0003800200 */
.L_x_31:
[----:B------:R-:W-:Y:S02]  /*1340*/  VIADD R28, R28, 0x4 ;  /* 0x000000041c1c7836 */ /* 0x000fe40000000000 */
[----:B------:R-:W-:Y:S01]  /*1350*/  VIADD R30, R30, 0x4 ;  /* 0x000000041e1e7836 */ /* 0x000fe20000000000 */
[----:B------:R-:W-:Y:S06]  /*1360*/  @P0 BRA `(.L_x_37) ;  /* 0xffffffec00a00947 */ /* 0x000fec000383ffff */
[----:B------:R-:W-:Y:S05]  /*1370*/  BSYNC B0 ;  /* 0x0000000000007941 */ /* 0x000fea0003800000 */
.L_x_12:
[----:B------:R-:W-:-:S07]  /*1380*/  IADD3 R28, PT, PT, R30, 0x1, RZ ;  /* 0x000000011e1c7810 */ /* 0x000fce0007ffe0ff */
.L_x_11:
[----:B------:R-:W-:Y:S05]  /*1390*/  BSYNC B1 ;  /* 0x0000000000017941 */ /* 0x000fea0003800000 */
.L_x_10:
[----:B------:R-:W-:-:S13]  /*13a0*/  ISETP.NE.AND P0, PT, R11, RZ, PT ;  /* 0x000000ff0b00720c */ /* 0x000fda0003f05270 */
[----:B------:R-:W-:Y:S05]  /*13b0*/  @!P0 EXIT ;  /* 0x000000000000894d */ /* 0x000fea0003800000 */
[----:B------:R-:W-:Y:S01]  /*13c0*/  ISETP.NE.AND P0, PT, R11, 0x1, PT ;  /* 0x000000010b00780c */ /* 0x000fe20003f05270 */
[----:B------:R-:W-:-:S12]  /*13d0*/  BSSY.RECONVERGENT B0, `(.L_x_38) ;  /* 0x000008d000007945 */ /* 0x000fd80003800200 */
[----:B------:R-:W-:Y:S05]  /*13e0*/  @!P0 BRA `(.L_x_39) ;  /* 0x00000008002c8947 */ /* 0x000fea0003800000 */
[----:B0-----:R-:W0:Y:S08]  /*13f0*/  LDC.64 R24, c[0x0][0x380] ;  /* 0x0000e000ff187b82 */ /* 0x001e300000000a00 */
[----:B------:R-:W1:Y:S01]  /*1400*/  LDC.64 R26, c[0x0][0x390] ;  /* 0x0000e400ff1a7b82 */ /* 0x000e620000000a00 */
[----:B0-----:R-:W-:-:S05]  /*1410*/  IMAD.WIDE R24, R28, 0x38, R24 ;  /* 0x000000381c187825 */ /* 0x001fca00078e0218 */
[----:B------:R-:W2:Y:S04]  /*1420*/  LDG.E.64 R12, desc[UR6][R24.64+0x10] ;  /* 0x00001006180c7981 */ /* 0x000ea8000c1e1b00 */
[----:B------:R-:W3:Y:S01]  /*1430*/  LDG.E.64 R22, desc[UR6][R24.64+0x8] ;  /* 0x0000080618167981 */ /* 0x000ee2000c1e1b00 */
[----:B------:R-:W-:Y:S01]  /*1440*/  UMOV UR4, 0xd9d7bdbb ;  /* 0xd9d7bdbb00047882 */ /* 0x000fe20000000000 */
[----:B------:R-:W-:Y:S01]  /*1450*/  UMOV UR5, 0x3ddb7cdf ;  /* 0x3ddb7cdf00057882 */ /* 0x000fe20000000000 */
[----:B------:R-:W-:Y:S01]  /*1460*/  BSSY.RECONVERGENT B1, `(.L_x_40) ;  /* 0x000003e000017945 */ /* 0x000fe20003800200 */
[----:B--2--5:R-:W-:Y:S02]  /*1470*/  DADD R12, -R16, R12 ;  /* 0x00000000100c7229 */ /* 0x024fe4000000010c */
        /* <DEDUP_REMOVED lines=26> */
[----:B------:R-:W-:Y:S01]  /*1620*/  MOV R3, R27 ;  /* 0x0000001b00037202 */ /* 0x000fe20000000f00 */
[----:B------:R-:W-:Y:S01]  /*1630*/  IMAD.MOV.U32 R2, RZ, RZ, R26 ;  /* 0x000000ffff027224 */ /* 0x000fe200078e001a */
[----:B------:R-:W-:-:S07]  /*1640*/  MOV R32, 0x1660 ;  /* 0x0000166000207802 */ /* 0x000fce0000000f00 */
[----:B-----5:R-:W-:Y:S05]  /*1650*/  CALL.REL.NOINC `($__internal_2_$__cuda_sm20_dsqrt_rn_f64_mediumpath_v1) ;  /* 0x0000000c00807944 */ /* 0x020fea0003c00000 */
[----:B------:R-:W-:Y:S02]  /*1660*/  IMAD.MOV.U32 R30, RZ, RZ, R0 ;  /* 0x000000ffff1e7224 */ /* 0x000fe400078e0000 */
[----:B------:R-:W-:-:S07]  /*1670*/  IMAD.MOV.U32 R31, RZ, RZ, R3 ;  /* 0x000000ffff1f7224 */ /* 0x000fce00078e0003 */
.L_x_43:
[----:B------:R-:W-:Y:S05]  /*1680*/  BSYNC.RECONVERGENT B3 ;  /* 0x0000000000037941 */ /* 0x000fea0003800200 */
.L_x_42:
        /* <DEDUP_REMOVED lines=16> */
.L_x_45:
[----:B------:R-:W-:Y:S05]  /*1790*/  BSYNC.RECONVERGENT B3 ;  /* 0x0000000000037941 */ /* 0x000fea0003800200 */
.L_x_44:
        /* <DEDUP_REMOVED lines=10> */
.L_x_41:
[----:B------:R-:W-:Y:S05]  /*1840*/  BSYNC.RECONVERGENT B1 ;  /* 0x0000000000017941 */ /* 0x000fea0003800200 */
.L_x_40:
        /* <DEDUP_REMOVED lines=15> */
[----:B------:R-:W-:Y:S01]  /*1940*/  IADD3 R2, PT, PT, R27, -0x3500000, RZ ;  /* 0xfcb000001b027810 */ /* 0x000fe20007ffe0ff */
[----:B------:R-:W-:Y:S01]  /*1950*/  IMAD.MOV.U32 R6, RZ, RZ, 0x0 ;  /* 0x00000000ff067424 */ /* 0x000fe200078e00ff */
[----:B------:R-:W-:Y:S01]  /*1960*/  BSSY.RECONVERGENT B3, `(.L_x_48) ;  /* 0x0000016000037945 */ /* 0x000fe20003800200 */
[----:B------:R-:W-:Y:S01]  /*1970*/  IMAD.MOV.U32 R7, RZ, RZ, 0x3fd80000 ;  /* 0x3fd80000ff077424 */ /* 0x000fe200078e00ff */
[----:B------:R-:W-:Y:S02]  /*1980*/  ISETP.GE.U32.AND P0, PT, R2, 0x7ca00000, PT ;  /* 0x7ca000000200780c */ /* 0x000fe40003f06070 */
        /* <DEDUP_REMOVED lines=19> */
.L_x_49:
[----:B------:R-:W-:Y:S05]  /*1ac0*/  BSYNC.RECONVERGENT B3 ;  /* 0x0000000000037941 */ /* 0x000fea0003800200 */
.L_x_48:
        /* <DEDUP_REMOVED lines=16> */
.L_x_51:
[----:B------:R-:W-:Y:S05]  /*1bd0*/  BSYNC.RECONVERGENT B3 ;  /* 0x0000000000037941 */ /* 0x000fea0003800200 */
.L_x_50:
        /* <DEDUP_REMOVED lines=10> */
.L_x_47:
[----:B------:R-:W-:Y:S05]  /*1c80*/  BSYNC.RECONVERGENT B1 ;  /* 0x0000000000017941 */ /* 0x000fea0003800200 */
.L_x_46:
[----:B------:R-:W-:-:S07]  /*1c90*/  VIADD R28, R28, 0x2 ;  /* 0x000000021c1c7836 */ /* 0x000fce0000000000 */
.L_x_39:
[----:B------:R-:W-:Y:S05]  /*1ca0*/  BSYNC.RECONVERGENT B0 ;  /* 0x0000000000007941 */ /* 0x000fea0003800200 */
.L_x_38:
[----:B------:R-:W-:-:S04]  /*1cb0*/  LOP3.LUT R29, R29, 0x1, RZ, 0xc0, !PT ;  /* 0x000000011d1d7812 */ /* 0x000fc800078ec0ff */
[----:B------:R-:W-:-:S13]  /*1cc0*/  ISETP.NE.U32.AND P0, PT, R29, 0x1, PT ;  /* 0x000000011d00780c */ /* 0x000fda0003f05070 */
[----:B------:R-:W-:Y:S05]  /*1cd0*/  @P0 EXIT ;  /* 0x000000000000094d */ /* 0x000fea0003800000 */
[----:B0-----:R-:W0:Y:S08]  /*1ce0*/  LDC.64 R2, c[0x0][0x380] ;  /* 0x0000e000ff027b82 */ /* 0x001e300000000a00 */
[----:B------:R-:W1:Y:S01]  /*1cf0*/  LDC.64 R12, c[0x0][0x390] ;  /* 0x0000e400ff0c7b82 */ /* 0x000e620000000a00 */
[----:B0-----:R-:W-:-:S05]  /*1d00*/  IMAD.WIDE R28, R28, 0x38, R2 ;  /* 0x000000381c1c7825 */ /* 0x001fca00078e0202 */
[----:B------:R-:W2:Y:S04]  /*1d10*/  LDG.E.64 R4, desc[UR6][R28.64+0x10] ;  /* 0x000010061c047981 */ /* 0x000ea8000c1e1b00 */
[----:B------:R-:W3:Y:S01]  /*1d20*/  LDG.E.64 R2, desc[UR6][R28.64+0x8] ;  /* 0x000008061c027981 */ /* 0x000ee2000c1e1b00 */
[----:B------:R-:W-:Y:S01]  /*1d30*/  UMOV UR4, 0xd9d7bdbb ;  /* 0xd9d7bdbb00047882 */ /* 0x000fe20000000000 */
[----:B------:R-:W-:Y:S01]  /*1d40*/  UMOV UR5, 0x3ddb7cdf ;  /* 0x3ddb7cdf00057882 */ /* 0x000fe20000000000 */
[----:B--2--5:R-:W-:Y:S02]  /*1d50*/  DADD R16, -R16, R4 ;  /* 0x0000000010107229 */ /* 0x024fe40000000104 */
[----:B---3--:R-:W-:-:S06]  /*1d60*/  DADD R18, -R18, R2 ;  /* 0x0000000012127229 */ /* 0x008fcc0000000102 */
[----:B------:R-:W-:-:S08]  /*1d70*/  DMUL R2, R16, R16 ;  /* 0x0000001010027228 */ /* 0x000fd00000000000 */
[----:B------:R-:W-:-:S08]  /*1d80*/  DFMA R2, R18, R18, R2 ;  /* 0x000000121202722b */ /* 0x000fd00000000002 */
[----:B-1----:R-:W-:-:S08]  /*1d90*/  DFMA R12, R12, R12, R2 ;  /* 0x0000000c0c0c722b */ /* 0x002fd00000000002 */
[----:B------:R-:W-:-:S14]  /*1da0*/  DSETP.GEU.AND P0, PT, R12, UR4, PT ;  /* 0x000000040c007e2a */ /* 0x000fdc000bf0e000 */
[----:B------:R-:W-:Y:S05]  /*1db0*/  @!P0 EXIT ;  /* 0x000000000000894d */ /* 0x000fea0003800000 */
        /* <DEDUP_REMOVED lines=21> */
[----:B------:R-:W-:Y:S01]  /*1f10*/  MOV R7, R23 ;  /* 0x0000001700077202 */ /* 0x000fe20000000f00 */
[----:B------:R-:W-:Y:S01]  /*1f20*/  IMAD.MOV.U32 R9, RZ, RZ, R25 ;  /* 0x000000ffff097224 */ /* 0x000fe200078e0019 */
[----:B------:R-:W-:Y:S01]  /*1f30*/  MOV R3, R13 ;  /* 0x0000000d00037202 */ /* 0x000fe20000000f00 */
[----:B------:R-:W-:Y:S01]  /*1f40*/  IMAD.MOV.U32 R6, RZ, RZ, R22 ;  /* 0x000000ffff067224 */ /* 0x000fe200078e0016 */
[----:B------:R-:W-:Y:S01]  /*1f50*/  MOV R32, 0x1f80 ;  /* 0x00001f8000207802 */ /* 0x000fe20000000f00 */
[----:B------:R-:W-:-:S07]  /*1f60*/  IMAD.MOV.U32 R2, RZ, RZ, R12 ;  /* 0x000000ffff027224 */ /* 0x000fce00078e000c */
[----:B-----5:R-:W-:Y:S05]  /*1f70*/  CALL.REL.NOINC `($__internal_2_$__cuda_sm20_dsqrt_rn_f64_mediumpath_v1) ;  /* 0x0000000400387944 */ /* 0x020fea0003c00000 */
[----:B------:R-:W-:Y:S02]  /*1f80*/  IMAD.MOV.U32 R6, RZ, RZ, R0 ;  /* 0x000000ffff067224 */ /* 0x000fe400078e0000 */
[----:B------:R-:W-:-:S07]  /*1f90*/  IMAD.MOV.U32 R7, RZ, RZ, R3 ;  /* 0x000000ffff077224 */ /* 0x000fce00078e0003 */
.L_x_53:
[----:B------:R-:W-:Y:S05]  /*1fa0*/  BSYNC.RECONVERGENT B0 ;  /* 0x0000000000007941 */ /* 0x000fea0003800200 */
.L_x_52:
        /* <DEDUP_REMOVED lines=11> */
[----:B------:R-:W-:Y:S01]  /*2060*/  LOP3.LUT R0, R13, 0x7fffffff, RZ, 0xc0, !PT ;  /* 0x7fffffff0d007812 */ /* 0x000fe200078ec0ff */
[----:B------:R-:W-:Y:S01]  /*2070*/  IMAD.MOV.U32 R4, RZ, RZ, R12 ;  /* 0x000000ffff047224 */ /* 0x000fe200078e000c */
[----:B------:R-:W-:Y:S01]  /*2080*/  MOV R2, 0x20c0 ;  /* 0x000020c000027802 */ /* 0x000fe20000000f00 */
[----:B------:R-:W-:Y:S01]  /*2090*/  IMAD.MOV.U32 R5, RZ, RZ, R13 ;  /* 0x000000ffff057224 */ /* 0x000fe200078e000d */
[----:B------:R-:W-:-:S07]  /*20a0*/  IADD3 R0, PT, PT, R0, -0x100000, RZ ;  /* 0xfff0000000007810 */ /* 0x000fce0007ffe0ff */
[----:B-----5:R-:W-:Y:S05]  /*20b0*/  CALL.REL.NOINC `($__internal_1_$__cuda_sm20_dblrcp_rn_slowpath_v3) ;  /* 0x0000000000347944 */ /* 0x020fea0003c00000 */
[----:B------:R-:W-:-:S07]  /*20c0*/  IMAD.MOV.U32 R2, RZ, RZ, R0 ;  /* 0x000000ffff027224 */ /* 0x000fce00078e0000 */
.L_x_55:
[----:B------:R-:W-:Y:S05]  /*20d0*/  BSYNC.RECONVERGENT B0 ;  /* 0x0000000000007941 */ /* 0x000fea0003800200 */
.L_x_54:
[----:B-----5:R-:W-:-:S08]  /*20e0*/  DMUL R10, R14, R10 ;  /* 0x0000000a0e0a7228 */ /* 0x020fd00000000000 */
[----:B------:R-:W-:-:S08]  /*20f0*/  DMUL R2, R10, R2 ;  /* 0x000000020a027228 */ /* 0x000fd00000000000 */
[-C--:B------:R-:W-:Y:S02]  /*2100*/  DMUL R18, R18, R2.reuse ;  /* 0x0000000212127228 */ /* 0x080fe40000000000 */
[----:B------:R-:W-:-:S05]  /*2110*/  DMUL R2, R16, R2 ;  /* 0x0000000210027228 */ /* 0x000fca0000000000 */
[----:B------:R-:W-:Y:S01]  /*2120*/  REDG.E.ADD.F64.RN.STRONG.GPU desc[UR6][R20.64+0x28], R18 ;  /* 0x00002812140079a6 */ /* 0x000fe2000c12ff06 */
[----:B------:R-:W-:Y:S02]  /*2130*/  DADD R4, -RZ, -R18 ;  /* 0x00000000ff047229 */ /* 0x000fe40000000912 */
[----:B------:R-:W-:Y:S01]  /*2140*/  DADD R6, -RZ, -R2 ;  /* 0x00000000ff067229 */ /* 0x000fe20000000902 */
[----:B------:R-:W-:Y:S04]  /*2150*/  REDG.E.ADD.F64.RN.STRONG.GPU desc[UR6][R20.64+0x30], R2 ;  /* 0x00003002140079a6 */ /* 0x000fe8000c12ff06 */
[----:B------:R-:W-:Y:S04]  /*2160*/  REDG.E.ADD.F64.RN.STRONG.GPU desc[UR6][R28.64+0x28], R4 ;  /* 0x000028041c0079a6 */ /* 0x000fe8000c12ff06 */
[----:B------:R-:W-:Y:S01]  /*2170*/  REDG.E.ADD.F64.RN.STRONG.GPU desc[UR6][R28.64+0x30], R6 ;  /* 0x000030061c0079a6 */ /* 0x000fe2000c12ff06 */
[----:B------:R-:W-:Y:S05]  /*2180*/  EXIT ;  /* 0x000000000000794d */ /* 0x000fea0003800000 */
        .weak           $__internal_1_$__cuda_sm20_dblrcp_rn_slowpath_v3
        .type           $__internal_1_$__cuda_sm20_dblrcp_rn_slowpath_v3,@function
        .size           $__internal_1_$__cuda_sm20_dblrcp_rn_slowpath_v3,($__internal_2_$__cuda_sm20_dsqrt_rn_f64_mediumpath_v1 - $__internal_1_$__cuda_sm20_dblrcp_rn_slowpath_v3)
$__internal_1_$__cuda_sm20_dblrcp_rn_slowpath_v3:
[----:B------:R-:W-:Y:S01]  /*2190*/  IMAD.MOV.U32 R6, RZ, RZ, R4 ;  /* 0x000000ffff067224 */ /* 0x000fe200078e0004 */
[----:B------:R-:W-:Y:S01]  /*21a0*/  MOV R7, R5 ;  /* 0x0000000500077202 */ /* 0x000fe20000000f00 */
[----:B------:R-:W-:Y:S05]  /*21b0*/  BSSY.RECONVERGENT B2, `(.L_x_56) ;  /* 0x0000025000027945 */ /* 0x000fea0003800200 */
[----:B------:R-:W-:-:S14]  /*21c0*/  DSETP.GTU.AND P1, PT, |R6|, +INF , PT ;  /* 0x7ff000000600742a */ /* 0x000fdc0003f2c200 */
[----:B------:R-:W-:Y:S05]  /*21d0*/  @P1 BRA `(.L_x_57) ;  /* 0x0000000000801947 */ /* 0x000fea0003800000 */
[----:B------:R-:W-:-:S05]  /*21e0*/  LOP3.LUT R3, R5, 0x7fffffff, RZ, 0xc0, !PT ;  /* 0x7fffffff05037812 */ /* 0x000fca00078ec0ff */
[----:B------:R-:W-:-:S05]  /*21f0*/  VIADD R4, R3, 0xffffffff ;  /* 0xffffffff03047836 */ /* 0x000fca0000000000 */
[----:B------:R-:W-:-:S13]  /*2200*/  ISETP.GE.U32.AND P1, PT, R4, 0x7fefffff, PT ;  /* 0x7fefffff0400780c */ /* 0x000fda0003f26070 */
[----:B------:R-:W-:Y:S01]  /*2210*/  @P1 LOP3.LUT R5, R7, 0x7ff00000, RZ, 0x3c, !PT ;  /* 0x7ff0000007051812 */ /* 0x000fe200078e3cff */
[----:B------:R-:W-:Y:S01]  /*2220*/  @P1 IMAD.MOV.U32 R4, RZ, RZ, RZ ;  /* 0x000000ffff041224 */ /* 0x000fe200078e00ff */
[----:B------:R-:W-:Y:S06]  /*2230*/  @P1 BRA `(.L_x_58) ;  /* 0x0000000000701947 */ /* 0x000fec0003800000 */
[----:B------:R-:W-:-:S13]  /*2240*/  ISETP.GE.U32.AND P1, PT, R3, 0x1000001, PT ;  /* 0x010000010300780c */ /* 0x000fda0003f26070 */
[----:B------:R-:W-:Y:S05]  /*2250*/  @!P1 BRA `(.L_x_59) ;  /* 0x0000000000389947 */ /* 0x000fea0003800000 */
[----:B------:R-:W-:Y:S01]  /*2260*/  IADD3 R9, PT, PT, R7, -0x3fe00000, RZ ;  /* 0xc020000007097810 */ /* 0x000fe20007ffe0ff */
[----:B------:R-:W-:Y:S02]  /*2270*/  IMAD.MOV.U32 R8, RZ, RZ, R6 ;  /* 0x000000ffff087224 */ /* 0x000fe400078e0006 */
[----:B------:R-:W-:Y:S01]  /*2280*/  IMAD.MOV.U32 R4, RZ, RZ, R0 ;  /* 0x000000ffff047224 */ /* 0x000fe200078e0000 */
[----:B------:R-:W0:Y:S05]  /*2290*/  MUFU.RCP64H R5, R9 ;  /* 0x0000000900057308 */ /* 0x000e2a0000001800 */
[----:B0-----:R-:W-:-:S08]  /*22a0*/  DFMA R32, -R8, R4, 1 ;  /* 0x3ff000000820742b */ /* 0x001fd00000000104 */
[----:B------:R-:W-:-:S08]  /*22b0*/  DFMA R32, R32, R32, R32 ;  /* 0x000000202020722b */ /* 0x000fd00000000020 */
[----:B------:R-:W-:-:S08]  /*22c0*/  DFMA R32, R4, R32, R4 ;  /* 0x000000200420722b */ /* 0x000fd00000000004 */
[----:B------:R-:W-:-:S08]  /*22d0*/  DFMA R4, -R8, R32, 1 ;  /* 0x3ff000000804742b */ /* 0x000fd00000000120 */
[----:B------:R-:W-:-:S08]  /*22e0*/  DFMA R4, R32, R4, R32 ;  /* 0x000000042004722b */ /* 0x000fd00000000020 */
[----:B------:R-:W-:-:S08]  /*22f0*/  DMUL R4, R4, 2.2250738585072013831e-308 ;  /* 0x0010000004047828 */ /* 0x000fd00000000000 */
[----:B------:R-:W-:-:S08]  /*2300*/  DFMA R6, -R6, R4, 1 ;  /* 0x3ff000000606742b */ /* 0x000fd00000000104 */
[----:B------:R-:W-:-:S08]  /*2310*/  DFMA R6, R6, R6, R6 ;  /* 0x000000060606722b */ /* 0x000fd00000000006 */
[----:B------:R-:W-:Y:S01]  /*2320*/  DFMA R4, R4, R6, R4 ;  /* 0x000000060404722b */ /* 0x000fe20000000004 */
[----:B------:R-:W-:Y:S10]  /*2330*/  BRA `(.L_x_58) ;  /* 0x0000000000307947 */ /* 0x000ff40003800000 */
.L_x_59:
[----:B------:R-:W-:Y:S01]  /*2340*/  DMUL R6, R6, 8.11296384146066816958e+31 ;  /* 0x4690000006067828 */ /* 0x000fe20000000000 */
[----:B------:R-:W-:-:S05]  /*2350*/  MOV R4, R0 ;  /* 0x0000000000047202 */ /* 0x000fca0000000f00 */
[----:B------:R-:W0:Y:S02]  /*2360*/  MUFU.RCP64H R5, R7 ;  /* 0x0000000700057308 */ /* 0x000e240000001800 */
[----:B0-----:R-:W-:-:S08]  /*2370*/  DFMA R8, -R6, R4, 1 ;  /* 0x3ff000000608742b */ /* 0x001fd00000000104 */
[----:B------:R-:W-:-:S08]  /*2380*/  DFMA R8, R8, R8, R8 ;  /* 0x000000080808722b */ /* 0x000fd00000000008 */
[----:B------:R-:W-:-:S08]  /*2390*/  DFMA R8, R4, R8, R4 ;  /* 0x000000080408722b */ /* 0x000fd00000000004 */
[----:B------:R-:W-:-:S08]  /*23a0*/  DFMA R4, -R6, R8, 1 ;  /* 0x3ff000000604742b */ /* 0x000fd00000000108 */
[----:B------:R-:W-:-:S08]  /*23b0*/  DFMA R4, R8, R4, R8 ;  /* 0x000000040804722b */ /* 0x000fd00000000008 */
[----:B------:R-:W-:Y:S01]  /*23c0*/  DMUL R4, R4, 8.11296384146066816958e+31 ;  /* 0x4690000004047828 */ /* 0x000fe20000000000 */
[----:B------:R-:W-:Y:S10]  /*23d0*/  BRA `(.L_x_58) ;  /* 0x0000000000087947 */ /* 0x000ff40003800000 */
.L_x_57:
[----:B------:R-:W-:Y:S01]  /*23e0*/  LOP3.LUT R5, R7, 0x80000, RZ, 0xfc, !PT ;  /* 0x0008000007057812 */ /* 0x000fe200078efcff */
[----:B------:R-:W-:-:S07]  /*23f0*/  IMAD.MOV.U32 R4, RZ, RZ, R6 ;  /* 0x000000ffff047224 */ /* 0x000fce00078e0006 */
.L_x_58:
[----:B------:R-:W-:Y:S05]  /*2400*/  BSYNC.RECONVERGENT B2 ;  /* 0x0000000000027941 */ /* 0x000fea0003800200 */
.L_x_56:
[----:B------:R-:W-:Y:S01]  /*2410*/  IMAD.MOV.U32 R0, RZ, RZ, R4 ;  /* 0x000000ffff007224 */ /* 0x000fe200078e0004 */
[----:B------:R-:W-:Y:S01]  /*2420*/  MOV R3, R5 ;  /* 0x0000000500037202 */ /* 0x000fe20000000f00 */
[----:B------:R-:W-:Y:S02]  /*2430*/  IMAD.MOV.U32 R4, RZ, RZ, R2 ;  /* 0x000000ffff047224 */ /* 0x000fe400078e0002 */
[----:B------:R-:W-:-:S04]  /*2440*/  IMAD.MOV.U32 R5, RZ, RZ, 0x0 ;  /* 0x00000000ff057424 */ /* 0x000fc800078e00ff */
[----:B------:R-:W-:Y:S05]  /*2450*/  RET.REL.NODEC R4 `(_Z21compute_forces_kernelP8Particleid) ;  /* 0xffffffd804e87950 */ /* 0x000fea0003c3ffff */
        .weak           $__internal_2_$__cuda_sm20_dsqrt_rn_f64_mediumpath_v1
        .type           $__internal_2_$__cuda_sm20_dsqrt_rn_f64_mediumpath_v1,@function
        .size           $__internal_2_$__cuda_sm20_dsqrt_rn_f64_mediumpath_v1,(.L_x_68 - $__internal_2_$__cuda_sm20_dsqrt_rn_f64_mediumpath_v1)
$__internal_2_$__cuda_sm20_dsqrt_rn_f64_mediumpath_v1:
[----:B------:R-:W-:Y:S01]  /*2460*/  ISETP.GE.U32.AND P1, PT, R0, -0x3400000, PT ;  /* 0xfcc000000000780c */ /* 0x000fe20003f26070 */
[----:B------:R-:W-:-:S12]  /*2470*/  BSSY.RECONVERGENT B2, `(.L_x_60) ;  /* 0x0000023000027945 */ /* 0x000fd80003800200 */
[----:B------:R-:W-:Y:S05]  /*2480*/  @!P1 BRA `(.L_x_61) ;  /* 0x0000000000209947 */ /* 0x000fea0003800000 */
[----:B------:R-:W-:-:S10]  /*2490*/  DFMA.RM R6, R8, R4, R6 ;  /* 0x000000040806722b */ /* 0x000fd40000004006 */
[----:B------:R-:W-:-:S04]  /*24a0*/  IADD3 R4, P1, PT, R6, 0x1, RZ ;  /* 0x0000000106047810 */ /* 0x000fc80007f3e0ff */
[----:B------:R-:W-:-:S06]  /*24b0*/  IADD3.X R5, PT, PT, RZ, R7, RZ, P1, !PT ;  /* 0x00000007ff057210 */ /* 0x000fcc0000ffe4ff */
[----:B------:R-:W-:-:S08]  /*24c0*/  DFMA.RP R2, -R6, R4, R2 ;  /* 0x000000040602722b */ /* 0x000fd00000008102 */
[----:B------:R-:W-:-:S06]  /*24d0*/  DSETP.GT.AND P1, PT, R2, RZ, PT ;  /* 0x000000ff0200722a */ /* 0x000fcc0003f24000 */
[----:B------:R-:W-:Y:S02]  /*24e0*/  FSEL R4, R4, R6, P1 ;  /* 0x0000000604047208 */ /* 0x000fe40000800000 */
[----:B------:R-:W-:Y:S01]  /*24f0*/  FSEL R5, R5, R7, P1 ;  /* 0x0000000705057208 */ /* 0x000fe20000800000 */
[----:B------:R-:W-:Y:S06]  /*2500*/  BRA `(.L_x_62) ;  /* 0x0000000000647947 */ /* 0x000fec0003800000 */
.L_x_61:
[----:B------:R-:W-:-:S14]  /*2510*/  DSETP.NE.AND P1, PT, R2, RZ, PT ;  /* 0x000000ff0200722a */ /* 0x000fdc0003f25000 */
[----:B------:R-:W-:Y:S05]  /*2520*/  @!P1 BRA `(.L_x_63) ;  /* 0x0000000000589947 */ /* 0x000fea0003800000 */
[----:B------:R-:W-:-:S13]  /*2530*/  ISETP.GE.AND P1, PT, R3, RZ, PT ;  /* 0x000000ff0300720c */ /* 0x000fda0003f26270 */
[----:B------:R-:W-:Y:S02]  /*2540*/  @!P1 IMAD.MOV.U32 R4, RZ, RZ, 0x0 ;  /* 0x00000000ff049424 */ /* 0x000fe400078e00ff */
[----:B------:R-:W-:Y:S01]  /*2550*/  @!P1 IMAD.MOV.U32 R5, RZ, RZ, -0x80000 ;  /* 0xfff80000ff059424 */ /* 0x000fe200078e00ff */
[----:B------:R-:W-:Y:S06]  /*2560*/  @!P1 BRA `(.L_x_62) ;  /* 0x00000000004c9947 */ /* 0x000fec0003800000 */
[----:B------:R-:W-:-:S13]  /*2570*/  ISETP.GT.AND P1, PT, R3, 0x7fefffff, PT ;  /* 0x7fefffff0300780c */ /* 0x000fda0003f24270 */
[----:B------:R-:W-:Y:S05]  /*2580*/  @P1 BRA `(.L_x_63) ;  /* 0x0000000000401947 */ /* 0x000fea0003800000 */
[----:B------:R-:W-:Y:S01]  /*2590*/  DMUL R8, R2, 8.11296384146066816958e+31 ;  /* 0x4690000002087828 */ /* 0x000fe20000000000 */
[----:B------:R-:W-:Y:S01]  /*25a0*/  MOV R6, RZ ;  /* 0x000000ff00067202 */ /* 0x000fe20000000f00 */
[----:B------:R-:W-:Y:S02]  /*25b0*/  IMAD.MOV.U32 R2, RZ, RZ, 0x0 ;  /* 0x00000000ff027424 */ /* 0x000fe400078e00ff */
[----:B------:R-:W-:Y:S02]  /*25c0*/  IMAD.MOV.U32 R3, RZ, RZ, 0x3fd80000 ;  /* 0x3fd80000ff037424 */ /* 0x000fe400078e00ff */
[----:B------:R-:W0:Y:S02]  /*25d0*/  MUFU.RSQ64H R7, R9 ;  /* 0x0000000900077308 */ /* 0x000e240000001c00 */
[----:B0-----:R-:W-:-:S08]  /*25e0*/  DMUL R4, R6, R6 ;  /* 0x0000000606047228 */ /* 0x001fd00000000000 */
[----:B------:R-:W-:-:S08]  /*25f0*/  DFMA R4, R8, -R4, 1 ;  /* 0x3ff000000804742b */ /* 0x000fd00000000804 */
[----:B------:R-:W-:Y:S02]  /*2600*/  DFMA R2, R4, R2, 0.5 ;  /* 0x3fe000000402742b */ /* 0x000fe40000000002 */
[----:B------:R-:W-:-:S08]  /*2610*/  DMUL R4, R6, R4 ;  /* 0x0000000406047228 */ /* 0x000fd00000000000 */
[----:B------:R-:W-:-:S08]  /*2620*/  DFMA R4, R2, R4, R6 ;  /* 0x000000040204722b */ /* 0x000fd00000000006 */
[----:B------:R-:W-:Y:S02]  /*2630*/  DMUL R2, R8, R4 ;  /* 0x0000000408027228 */ /* 0x000fe40000000000 */
[----:B------:R-:W-:-:S06]  /*2640*/  IADD3 R5, PT, PT, R5, -0x100000, RZ ;  /* 0xfff0000005057810 */ /* 0x000fcc0007ffe0ff */
[----:B------:R-:W-:-:S08]  /*2650*/  DFMA R6, R2, -R2, R8 ;  /* 0x800000020206722b */ /* 0x000fd00000000008 */
[----:B------:R-:W-:-:S10]  /*2660*/  DFMA R4, R4, R6, R2 ;  /* 0x000000060404722b */ /* 0x000fd40000000002 */
[----:B------:R-:W-:Y:S01]  /*2670*/  VIADD R5, R5, 0xfcb00000 ;  /* 0xfcb0000005057836 */ /* 0x000fe20000000000 */
[----:B------:R-:W-:Y:S06]  /*2680*/  BRA `(.L_x_62) ;  /* 0x0000000000047947 */ /* 0x000fec0003800000 */
.L_x_63:
[----:B------:R-:W-:-:S11]  /*2690*/  DADD R4, R2, R2 ;  /* 0x0000000002047229 */ /* 0x000fd60000000002 */
.L_x_62:
[----:B------:R-:W-:Y:S05]  /*26a0*/  BSYNC.RECONVERGENT B2 ;  /* 0x0000000000027941 */ /* 0x000fea0003800200 */
.L_x_60:
[----:B------:R-:W-:Y:S01]  /*26b0*/  IMAD.MOV.U32 R33, RZ, RZ, 0x0 ;  /* 0x00000000ff217424 */ /* 0x000fe200078e00ff */
[----:B------:R-:W-:Y:S01]  /*26c0*/  MOV R3, R5 ;  /* 0x0000000500037202 */ /* 0x000fe20000000f00 */
[----:B------:R-:W-:Y:S02]  /*26d0*/  IMAD.MOV.U32 R0, RZ, RZ, R4 ;  /* 0x000000ffff007224 */ /* 0x000fe400078e0004 */
[----:B------:R-:W-:Y:S05]  /*26e0*/  RET.REL.NODEC R32 `(_Z21compute_forces_kernelP8Particleid) ;  /* 0xffffffd820447950 */ /* 0x000fea0003c3ffff */
.L_x_64:
        /* <DEDUP_REMOVED lines=9> */
.L_x_68:


//--------------------- .text._Z19reset_forces_kernelP8Particlei --------------------------
	.section	.text._Z19reset_forces_kernelP8Particlei,"ax",@progbits
	.align	128
        .global         _Z19reset_forces_kernelP8Particlei
        .type           _Z19reset_forces_kernelP8Particlei,@function
        .size           _Z19reset_forces_kernelP8Particlei,(.L_x_71 - _Z19reset_forces_kernelP8Particlei)
        .other          _Z19reset_forces_kernelP8Particlei,@"STO_CUDA_ENTRY STV_DEFAULT"
_Z19reset_forces_kernelP8Particlei:
.text._Z19reset_forces_kernelP8Particlei:
        /* <DEDUP_REMOVED lines=11> */
[----:B-1----:R-:W-:Y:S04]  /*00b0*/  STG.E.64 desc[UR4][R2.64+0x28], RZ ;  /* 0x000028ff02007986 */ /* 0x002fe8000c101b04 */
[----:B------:R-:W-:Y:S01]  /*00c0*/  STG.E.64 desc[UR4][R2.64+0x30], RZ ;  /* 0x000030ff02007986 */ /* 0x000fe2000c101b04 */
[----:B------:R-:W-:Y:S05]  /*00d0*/  EXIT ;  /* 0x000000000000794d */ /* 0x000fea0003800000 */
.L_x_65:
        /* <DEDUP_REMOVED lines=10> */
.L_x_71:


//--------------------- .nv.shared.reserved.0     --------------------------
	.section	.nv.shared.reserved.0,"aw",@nobits
	.weak		__nv_reservedSMEM_offset_0_alias
	.size		__nv_reservedSMEM_offset_0_alias, 0, 64
	.other		__nv_reservedSMEM_offset_0_alias,@"STO_CUDA_RESERVED_SHARED STV_DEFAULT"
__nv_reservedSMEM_offset_0_alias:
	.zero		0
	.zero		64


//--------------------- .nv.constant0._Z17euler_step_kernelP8Particleid --------------------------
	.section	.nv.constant0._Z17euler_step_kernelP8Particleid,"a",@progbits
	.sectionflags	@""
	.align	4
.nv.constant0._Z17euler_step_kernelP8Particleid:
	.zero		920


//--------------------- .nv.constant0._Z21compute_forces_kernelP8Particleid --------------------------
	.section	.nv.constant0._Z21compute_forces_kernelP8Particleid,"a",@progbits
	.sectionflags	@""
	.align	4
.nv.constant0._Z21compute_forces_kernelP8Particleid:
	.zero		920


//--------------------- .nv.constant0._Z19reset_forces_kernelP8Particlei --------------------------
	.section	.nv.constant0._Z19reset_forces_kernelP8Particlei,"a",@progbits
	.sectionflags	@""
	.align	4
.nv.constant0._Z19reset_forces_kernelP8Particlei:
	.zero		908


//--------------------- SYMBOLS --------------------------

	.type		.nv.reservedSmem.offset0,@object
	.size		.nv.reservedSmem.offset0,0x4
